	.target	sm_90a

	.elftype	@"ET_EXEC"


//--------------------- .note.nv.tkinfo           --------------------------
	.section	.note.nv.tkinfo,"",@"SHT_NOTE"
	.sectionflags	@"SHF_NOTE_NV_TKINFO"
	.tkinfo
        /*0018*/ 	.word	0x00000002
        /*0030*/ 	.string	""
        /*0030*/ 	.string	"ptxas"
        /*0030*/ 	.string	"Cuda compilation tools, release 13.0, V13.0.88"
        /*0030*/ 	.string	"Build cuda_13.0.r13.0/compiler.36424714_0"
        /*0030*/ 	.string	"-arch sm_90a -m 64 "



//--------------------- .note.nv.cuinfo           --------------------------
	.section	.note.nv.cuinfo,"",@"SHT_NOTE"
	.sectionflags	@"SHF_NOTE_NV_CUINFO"
        /*0018*/ 	.short	0x0002
        /*001a*/ 	.short	0x005a
        /*001c*/ 	.short	0x0082
	.zero		2


//--------------------- .nv.info                  --------------------------
	.section	.nv.info,"",@"SHT_CUDA_INFO"
	.align	4


	//----- nvinfo : EIATTR_REGCOUNT
	.align		4
        /*0000*/ 	.byte	0x04, 0x2f
        /*0002*/ 	.short	(.L_12 - .L_11)
	.align		4
.L_11:
        /*0004*/ 	.word	index@(_ZN7cutlass13device_kernelINS_4gemm6kernel13GemmUniversalIN4cute5tupleIJiiiiEEENS1_10collective13CollectiveMmaINS1_37MainloopSm90TmaGmmaWarpSpecializedFP8ILi37ENS5_IJNS4_1CILi4EEESB_NSA_ILi1EEEEEENS1_32KernelTmaWarpSpecializedPingpongEEENS5_IJNSA_ILi64EEENSA_ILi128EEENSA_ILi32EEEEEENS_12float_e4m3_tENS5_IJlSC_lEEESK_SL_NS4_8TiledMMAINS4_8MMA_AtomIJNS4_4SM904GMMA31MMA_64x128x32_F32E4M3E4M3_SS_TNILNSP_7ScaleInE1ELSR_1EEEEEENS4_6LayoutINS5_IJSC_SC_SC_EEENS5_IJNSA_ILi0EEESW_SW_EEEEENS5_IJNS4_10UnderscoreESZ_SZ_EEEEENS4_23SM90_TMA_LOAD_MULTICASTENS4_14ComposedLayoutINS4_7SwizzleILi1ELi4ELi3EEENS4_18smem_ptr_flag_bitsILi8EEENSU_INS5_IJNSA_ILi8EEESI_EEENS5_IJSI_SC_EEEEEEEvNS4_8identityES12_S1C_vS1D_EENS_8epilogue10collective6detail29Sm90TmaWarpSpecializedAdapterINS1G_15DefaultEpilogueISK_SL_SL_NS1F_6thread17LinearCombinationISK_Li1EffLNS1K_9ScaleType4KindE0ELNS_15FloatRoundStyleE2ESK_EENS1_15EpilogueDefaultEEEEEvvEEEEvNT_6ParamsE)
        /*0008*/ 	.word	0x000000a8


	//----- nvinfo : EIATTR_FRAME_SIZE
	.align		4
.L_12:
        /*000c*/ 	.byte	0x04, 0x11
        /*000e*/ 	.short	(.L_14 - .L_13)
	.align		4
.L_13:
        /*0010*/ 	.word	index@(_ZN7cutlass13device_kernelINS_4gemm6kernel13GemmUniversalIN4cute5tupleIJiiiiEEENS1_10collective13CollectiveMmaINS1_37MainloopSm90TmaGmmaWarpSpecializedFP8ILi37ENS5_IJNS4_1CILi4EEESB_NSA_ILi1EEEEEENS1_32KernelTmaWarpSpecializedPingpongEEENS5_IJNSA_ILi64EEENSA_ILi128EEENSA_ILi32EEEEEENS_12float_e4m3_tENS5_IJlSC_lEEESK_SL_NS4_8TiledMMAINS4_8MMA_AtomIJNS4_4SM904GMMA31MMA_64x128x32_F32E4M3E4M3_SS_TNILNSP_7ScaleInE1ELSR_1EEEEEENS4_6LayoutINS5_IJSC_SC_SC_EEENS5_IJNSA_ILi0EEESW_SW_EEEEENS5_IJNS4_10UnderscoreESZ_SZ_EEEEENS4_23SM90_TMA_LOAD_MULTICASTENS4_14ComposedLayoutINS4_7SwizzleILi1ELi4ELi3EEENS4_18smem_ptr_flag_bitsILi8EEENSU_INS5_IJNSA_ILi8EEESI_EEENS5_IJSI_SC_EEEEEEEvNS4_8identityES12_S1C_vS1D_EENS_8epilogue10collective6detail29Sm90TmaWarpSpecializedAdapterINS1G_15DefaultEpilogueISK_SL_SL_NS1F_6thread17LinearCombinationISK_Li1EffLNS1K_9ScaleType4KindE0ELNS_15FloatRoundStyleE2ESK_EENS1_15EpilogueDefaultEEEEEvvEEEEvNT_6ParamsE)
        /*0014*/ 	.word	0x00000000


	//----- nvinfo : EIATTR_MIN_STACK_SIZE
	.align		4
.L_14:
        /*0018*/ 	.byte	0x04, 0x12
        /*001a*/ 	.short	(.L_16 - .L_15)
	.align		4
.L_15:
        /*001c*/ 	.word	index@(_ZN7cutlass13device_kernelINS_4gemm6kernel13GemmUniversalIN4cute5tupleIJiiiiEEENS1_10collective13CollectiveMmaINS1_37MainloopSm90TmaGmmaWarpSpecializedFP8ILi37ENS5_IJNS4_1CILi4EEESB_NSA_ILi1EEEEEENS1_32KernelTmaWarpSpecializedPingpongEEENS5_IJNSA_ILi64EEENSA_ILi128EEENSA_ILi32EEEEEENS_12float_e4m3_tENS5_IJlSC_lEEESK_SL_NS4_8TiledMMAINS4_8MMA_AtomIJNS4_4SM904GMMA31MMA_64x128x32_F32E4M3E4M3_SS_TNILNSP_7ScaleInE1ELSR_1EEEEEENS4_6LayoutINS5_IJSC_SC_SC_EEENS5_IJNSA_ILi0EEESW_SW_EEEEENS5_IJNS4_10UnderscoreESZ_SZ_EEEEENS4_23SM90_TMA_LOAD_MULTICASTENS4_14ComposedLayoutINS4_7SwizzleILi1ELi4ELi3EEENS4_18smem_ptr_flag_bitsILi8EEENSU_INS5_IJNSA_ILi8EEESI_EEENS5_IJSI_SC_EEEEEEEvNS4_8identityES12_S1C_vS1D_EENS_8epilogue10collective6detail29Sm90TmaWarpSpecializedAdapterINS1G_15DefaultEpilogueISK_SL_SL_NS1F_6thread17LinearCombinationISK_Li1EffLNS1K_9ScaleType4KindE0ELNS_15FloatRoundStyleE2ESK_EENS1_15EpilogueDefaultEEEEEvvEEEEvNT_6ParamsE)
        /*0020*/ 	.word	0x00000000
.L_16:


//--------------------- .nv.compat                --------------------------
	.section	.nv.compat,"",@"SHT_CUDA_COMPAT_INFO"
	.align	4
        /*0000*/ 	.byte	0x02, 0x09, 0x01, 0x00, 0x02, 0x02, 0x04, 0x00, 0x02, 0x05, 0x05, 0x00, 0x03, 0x07, 0x01, 0x01
        /*0010*/ 	.byte	0x02, 0x03, 0x01, 0x00, 0x02, 0x06, 0x01, 0x00, 0x04, 0x0b, 0x08, 0x00, 0x00, 0x00, 0x00, 0x00
        /*0020*/ 	.byte	0x00, 0x00, 0x00, 0x00


//--------------------- .nv.info._ZN7cutlass13device_kernelINS_4gemm6kernel13GemmUniversalIN4cute5tupleIJiiiiEEENS1_10collective13CollectiveMmaINS1_37MainloopSm90TmaGmmaWarpSpecializedFP8ILi37ENS5_IJNS4_1CILi4EEESB_NSA_ILi1EEEEEENS1_32KernelTmaWarpSpecializedPingpongEEENS5_IJNSA_ILi64EEENSA_ILi128EEENSA_ILi32EEEEEENS_12float_e4m3_tENS5_IJlSC_lEEESK_SL_NS4_8TiledMMAINS4_8MMA_AtomIJNS4_4SM904GMMA31MMA_64x128x32_F32E4M3E4M3_SS_TNILNSP_7ScaleInE1ELSR_1EEEEEENS4_6LayoutINS5_IJSC_SC_SC_EEENS5_IJNSA_ILi0EEESW_SW_EEEEENS5_IJNS4_10UnderscoreESZ_SZ_EEEEENS4_23SM90_TMA_LOAD_MULTICASTENS4_14ComposedLayoutINS4_7SwizzleILi1ELi4ELi3EEENS4_18smem_ptr_flag_bitsILi8EEENSU_INS5_IJNSA_ILi8EEESI_EEENS5_IJSI_SC_EEEEEEEvNS4_8identityES12_S1C_vS1D_EENS_8epilogue10collective6detail29Sm90TmaWarpSpecializedAdapterINS1G_15DefaultEpilogueISK_SL_SL_NS1F_6thread17LinearCombinationISK_Li1EffLNS1K_9ScaleType4KindE0ELNS_15FloatRoundStyleE2ESK_EENS1_15EpilogueDefaultEEEEEvvEEEEvNT_6ParamsE --------------------------
	.section	.nv.info._ZN7cutlass13device_kernelINS_4gemm6kernel13GemmUniversalIN4cute5tupleIJiiiiEEENS1_10collective13CollectiveMmaINS1_37MainloopSm90TmaGmmaWarpSpecializedFP8ILi37ENS5_IJNS4_1CILi4EEESB_NSA_ILi1EEEEEENS1_32KernelTmaWarpSpecializedPingpongEEENS5_IJNSA_ILi64EEENSA_ILi128EEENSA_ILi32EEEEEENS_12float_e4m3_tENS5_IJlSC_lEEESK_SL_NS4_8TiledMMAINS4_8MMA_AtomIJNS4_4SM904GMMA31MMA_64x128x32_F32E4M3E4M3_SS_TNILNSP_7ScaleInE1ELSR_1EEEEEENS4_6LayoutINS5_IJSC_SC_SC_EEENS5_IJNSA_ILi0EEESW_SW_EEEEENS5_IJNS4_10UnderscoreESZ_SZ_EEEEENS4_23SM90_TMA_LOAD_MULTICASTENS4_14ComposedLayoutINS4_7SwizzleILi1ELi4ELi3EEENS4_18smem_ptr_flag_bitsILi8EEENSU_INS5_IJNSA_ILi8EEESI_EEENS5_IJSI_SC_EEEEEEEvNS4_8identityES12_S1C_vS1D_EENS_8epilogue10collective6detail29Sm90TmaWarpSpecializedAdapterINS1G_15DefaultEpilogueISK_SL_SL_NS1F_6thread17LinearCombinationISK_Li1EffLNS1K_9ScaleType4KindE0ELNS_15FloatRoundStyleE2ESK_EENS1_15EpilogueDefaultEEEEEvvEEEEvNT_6ParamsE,"",@"SHT_CUDA_INFO"
	.sectionflags	@""
	.align	4


	//----- nvinfo : EIATTR_CUDA_API_VERSION
	.align		4
        /*0000*/ 	.byte	0x04, 0x37
        /*0002*/ 	.short	(.L_18 - .L_17)
.L_17:
        /*0004*/ 	.word	0x00000082


	//----- nvinfo : EIATTR_KPARAM_INFO
	.align		4
.L_18:
        /*0008*/ 	.byte	0x04, 0x17
        /*000a*/ 	.short	(.L_20 - .L_19)
.L_19:
        /*000c*/ 	.word	0x00000000
        /*0010*/ 	.short	0x0000
        /*0012*/ 	.short	0x0070
        /*0014*/ 	.byte	0x00, 0xf0, 0x01, 0x10


	//----- nvinfo : EIATTR_SPARSE_MMA_MASK
	.align		4
.L_20:
        /*0018*/ 	.byte	0x03, 0x50
        /*001a*/ 	.short	0x0000


	//----- nvinfo : EIATTR_MAXREG_COUNT
	.align		4
        /*001c*/ 	.byte	0x03, 0x1b
        /*001e*/ 	.short	0x00a8


	//----- nvinfo : EIATTR_NUM_BARRIERS
	.align		4
        /*0020*/ 	.byte	0x02, 0x4c
        /*0022*/ 	.byte	0x01
	.zero		1


	//----- nvinfo : EIATTR_MERCURY_ISA_VERSION
	.align		4
        /*0024*/ 	.byte	0x03, 0x5f
        /*0026*/ 	.short	0x0101


	//----- nvinfo : EIATTR_INT_WARP_WIDE_INSTR_OFFSETS
	.align		4
        /*0028*/ 	.byte	0x04, 0x31
        /*002a*/ 	.short	(.L_22 - .L_21)


	//   ....[0]....
.L_21:
        /*002c*/ 	.word	0x00000950


	//   ....[1]....
        /*0030*/ 	.word	0x00000990


	//   ....[2]....
        /*0034*/ 	.word	0x00000a00


	//   ....[3]....
        /*0038*/ 	.word	0x00000a10


	//   ....[4]....
        /*003c*/ 	.word	0x00000a20


	//   ....[5]....
        /*0040*/ 	.word	0x00000a30


	//   ....[6]....
        /*0044*/ 	.word	0x00000bd0


	//   ....[7]....
        /*0048*/ 	.word	0x00000c30


	//----- nvinfo : EIATTR_COOP_GROUP_MASK_REGIDS
	.align		4
.L_22:
        /*004c*/ 	.byte	0x04, 0x29
        /*004e*/ 	.short	(.L_24 - .L_23)


	//   ....[0]....
.L_23:
        /*0050*/ 	.word	0xffffffff


	//   ....[1]....
        /*0054*/ 	.word	0xffffffff


	//   ....[2]....
        /*0058*/ 	.word	0xffffffff


	//   ....[3]....
        /*005c*/ 	.word	0xffffffff


	//   ....[4]....
        /*0060*/ 	.word	0xffffffff


	//   ....[5]....
        /*0064*/ 	.word	0xffffffff


	//   ....[6]....
        /*0068*/ 	.word	0xffffffff


	//----- nvinfo : EIATTR_COOP_GROUP_INSTR_OFFSETS
	.align		4
.L_24:
        /*006c*/ 	.byte	0x04, 0x28
        /*006e*/ 	.short	(.L_26 - .L_25)


	//   ....[0]....
.L_25:
        /*0070*/ 	.word	0x00000060


	//   ....[1]....
        /*0074*/ 	.word	0x00000070


	//   ....[2]....
        /*0078*/ 	.word	0x00000130


	//   ....[3]....
        /*007c*/ 	.word	0x00000720


	//   ....[4]....
        /*0080*/ 	.word	0x00000760


	//   ....[5]....
        /*0084*/ 	.word	0x000007f0


	//   ....[6]....
        /*0088*/ 	.word	0x00000dc0


	//----- nvinfo : EIATTR_REG_RECONFIG
	.align		4
.L_26:
        /*008c*/ 	.byte	0x01, 0x54
	.zero		2


	//----- nvinfo : EIATTR_MBARRIER_INSTR_OFFSETS
	.align		4
        /*0090*/ 	.byte	0x04, 0x39
        /*0092*/ 	.short	(.L_28 - .L_27)


	//   ....[0]....
.L_27:
        /*0094*/ 	.word	0x00000250
        /*0098*/ 	.word	0x000000ff
        /*009c*/ 	.word	0x00000000
        /*00a0*/ 	.short	0x0100
        /*00a2*/ 	.byte	0x08
	.zero		1


	//   ....[1]....
        /*00a4*/ 	.word	0x00000260
        /*00a8*/ 	.word	0x000000ff
        /*00ac*/ 	.word	0x00000128
        /*00b0*/ 	.short	0x0100
        /*00b2*/ 	.byte	0x08
	.zero		1


	//   ....[2]....
        /*00b4*/ 	.word	0x00000270
        /*00b8*/ 	.word	0x000000ff
        /*00bc*/ 	.word	0x00000008
        /*00c0*/ 	.short	0x0100
        /*00c2*/ 	.byte	0x08
	.zero		1


	//   ....[3]....
        /*00c4*/ 	.word	0x00000280
        /*00c8*/ 	.word	0x000000ff
        /*00cc*/ 	.word	0x00000130
        /*00d0*/ 	.short	0x0100
        /*00d2*/ 	.byte	0x08
	.zero		1


	//   ....[4]....
        /*00d4*/ 	.word	0x00000290
        /*00d8*/ 	.word	0x000000ff
        /*00dc*/ 	.word	0x00000010
        /*00e0*/ 	.short	0x0100
        /*00e2*/ 	.byte	0x08
	.zero		1


	//   ....[5]....
        /*00e4*/ 	.word	0x000002a0
        /*00e8*/ 	.word	0x000000ff
        /*00ec*/ 	.word	0x00000138
        /*00f0*/ 	.short	0x0100
        /*00f2*/ 	.byte	0x08
	.zero		1


	//   ....[6]....
        /*00f4*/ 	.word	0x000002b0
        /*00f8*/ 	.word	0x000000ff
        /*00fc*/ 	.word	0x00000018
        /*0100*/ 	.short	0x0100
        /*0102*/ 	.byte	0x08
	.zero		1


	//   ....[7]....
        /*0104*/ 	.word	0x000002c0
        /*0108*/ 	.word	0x000000ff
        /*010c*/ 	.word	0x00000140
        /*0110*/ 	.short	0x0100
        /*0112*/ 	.byte	0x08
	.zero		1


	//   ....[8]....
        /*0114*/ 	.word	0x000002d0
        /*0118*/ 	.word	0x000000ff
        /*011c*/ 	.word	0x00000020
        /*0120*/ 	.short	0x0100
        /*0122*/ 	.byte	0x08
	.zero		1


	//   ....[9]....
        /*0124*/ 	.word	0x000002e0
        /*0128*/ 	.word	0x000000ff
        /*012c*/ 	.word	0x00000148
        /*0130*/ 	.short	0x0100
        /*0132*/ 	.byte	0x08
	.zero		1


	//   ....[10]....
        /*0134*/ 	.word	0x000002f0
        /*0138*/ 	.word	0x000000ff
        /*013c*/ 	.word	0x00000028
        /*0140*/ 	.short	0x0100
        /*0142*/ 	.byte	0x08
	.zero		1


	//   ....[11]....
        /*0144*/ 	.word	0x00000300
        /*0148*/ 	.word	0x000000ff
        /*014c*/ 	.word	0x00000150
        /*0150*/ 	.short	0x0100
        /*0152*/ 	.byte	0x08
	.zero		1


	//   ....[12]....
        /*0154*/ 	.word	0x00000310
        /*0158*/ 	.word	0x000000ff
        /*015c*/ 	.word	0x00000030
        /*0160*/ 	.short	0x0100
        /*0162*/ 	.byte	0x08
	.zero		1


	//   ....[13]....
        /*0164*/ 	.word	0x00000320
        /*0168*/ 	.word	0x000000ff
        /*016c*/ 	.word	0x00000158
        /*0170*/ 	.short	0x0100
        /*0172*/ 	.byte	0x08
	.zero		1


	//   ....[14]....
        /*0174*/ 	.word	0x00000330
        /*0178*/ 	.word	0x000000ff
        /*017c*/ 	.word	0x00000038
        /*0180*/ 	.short	0x0100
        /*0182*/ 	.byte	0x08
	.zero		1


	//   ....[15]....
        /*0184*/ 	.word	0x00000340
        /*0188*/ 	.word	0x000000ff
        /*018c*/ 	.word	0x00000160
        /*0190*/ 	.short	0x0100
        /*0192*/ 	.byte	0x08
	.zero		1


	//   ....[16]....
        /*0194*/ 	.word	0x00000350
        /*0198*/ 	.word	0x000000ff
        /*019c*/ 	.word	0x00000040
        /*01a0*/ 	.short	0x0100
        /*01a2*/ 	.byte	0x08
	.zero		1


	//   ....[17]....
        /*01a4*/ 	.word	0x00000360
        /*01a8*/ 	.word	0x000000ff
        /*01ac*/ 	.word	0x00000168
        /*01b0*/ 	.short	0x0100
        /*01b2*/ 	.byte	0x08
	.zero		1


	//   ....[18]....
        /*01b4*/ 	.word	0x00000370
        /*01b8*/ 	.word	0x000000ff
        /*01bc*/ 	.word	0x00000048
        /*01c0*/ 	.short	0x0100
        /*01c2*/ 	.byte	0x08
	.zero		1


	//   ....[19]....
        /*01c4*/ 	.word	0x00000380
        /*01c8*/ 	.word	0x000000ff
        /*01cc*/ 	.word	0x00000170
        /*01d0*/ 	.short	0x0100
        /*01d2*/ 	.byte	0x08
	.zero		1


	//   ....[20]....
        /*01d4*/ 	.word	0x00000390
        /*01d8*/ 	.word	0x000000ff
        /*01dc*/ 	.word	0x00000050
        /*01e0*/ 	.short	0x0100
        /*01e2*/ 	.byte	0x08
	.zero		1


	//   ....[21]....
        /*01e4*/ 	.word	0x000003a0
        /*01e8*/ 	.word	0x000000ff
        /*01ec*/ 	.word	0x00000178
        /*01f0*/ 	.short	0x0100
        /*01f2*/ 	.byte	0x08
	.zero		1


	//   ....[22]....
        /*01f4*/ 	.word	0x000003b0
        /*01f8*/ 	.word	0x000000ff
        /*01fc*/ 	.word	0x00000058
        /*0200*/ 	.short	0x0100
        /*0202*/ 	.byte	0x08
	.zero		1


	//   ....[23]....
        /*0204*/ 	.word	0x000003c0
        /*0208*/ 	.word	0x000000ff
        /*020c*/ 	.word	0x00000180
        /*0210*/ 	.short	0x0100
        /*0212*/ 	.byte	0x08
	.zero		1


	//   ....[24]....
        /*0214*/ 	.word	0x000003d0
        /*0218*/ 	.word	0x000000ff
        /*021c*/ 	.word	0x00000060
        /*0220*/ 	.short	0x0100
        /*0222*/ 	.byte	0x08
	.zero		1


	//   ....[25]....
        /*0224*/ 	.word	0x000003e0
        /*0228*/ 	.word	0x000000ff
        /*022c*/ 	.word	0x00000188
        /*0230*/ 	.short	0x0100
        /*0232*/ 	.byte	0x08
	.zero		1


	//   ....[26]....
        /*0234*/ 	.word	0x000003f0
        /*0238*/ 	.word	0x000000ff
        /*023c*/ 	.word	0x00000068
        /*0240*/ 	.short	0x0100
        /*0242*/ 	.byte	0x08
	.zero		1


	//   ....[27]....
        /*0244*/ 	.word	0x00000400
        /*0248*/ 	.word	0x000000ff
        /*024c*/ 	.word	0x00000190
        /*0250*/ 	.short	0x0100
        /*0252*/ 	.byte	0x08
	.zero		1


	//   ....[28]....
        /*0254*/ 	.word	0x00000410
        /*0258*/ 	.word	0x000000ff
        /*025c*/ 	.word	0x00000070
        /*0260*/ 	.short	0x0100
        /*0262*/ 	.byte	0x08
	.zero		1


	//   ....[29]....
        /*0264*/ 	.word	0x00000420
        /*0268*/ 	.word	0x000000ff
        /*026c*/ 	.word	0x00000198
        /*0270*/ 	.short	0x0100
        /*0272*/ 	.byte	0x08
	.zero		1


	//   ....[30]....
        /*0274*/ 	.word	0x00000430
        /*0278*/ 	.word	0x000000ff
        /*027c*/ 	.word	0x00000078
        /*0280*/ 	.short	0x0100
        /*0282*/ 	.byte	0x08
	.zero		1


	//   ....[31]....
        /*0284*/ 	.word	0x00000440
        /*0288*/ 	.word	0x000000ff
        /*028c*/ 	.word	0x000001a0
        /*0290*/ 	.short	0x0100
        /*0292*/ 	.byte	0x08
	.zero		1


	//   ....[32]....
        /*0294*/ 	.word	0x00000450
        /*0298*/ 	.word	0x000000ff
        /*029c*/ 	.word	0x00000080
        /*02a0*/ 	.short	0x0100
        /*02a2*/ 	.byte	0x08
	.zero		1


	//   ....[33]....
        /*02a4*/ 	.word	0x00000460
        /*02a8*/ 	.word	0x000000ff
        /*02ac*/ 	.word	0x000001a8
        /*02b0*/ 	.short	0x0100
        /*02b2*/ 	.byte	0x08
	.zero		1


	//   ....[34]....
        /*02b4*/ 	.word	0x00000470
        /*02b8*/ 	.word	0x000000ff
        /*02bc*/ 	.word	0x00000088
        /*02c0*/ 	.short	0x0100
        /*02c2*/ 	.byte	0x08
	.zero		1


	//   ....[35]....
        /*02c4*/ 	.word	0x00000480
        /*02c8*/ 	.word	0x000000ff
        /*02cc*/ 	.word	0x000001b0
        /*02d0*/ 	.short	0x0100
        /*02d2*/ 	.byte	0x08
	.zero		1


	//   ....[36]....
        /*02d4*/ 	.word	0x00000490
        /*02d8*/ 	.word	0x000000ff
        /*02dc*/ 	.word	0x00000090
        /*02e0*/ 	.short	0x0100
        /*02e2*/ 	.byte	0x08
	.zero		1


	//   ....[37]....
        /*02e4*/ 	.word	0x000004a0
        /*02e8*/ 	.word	0x000000ff
        /*02ec*/ 	.word	0x000001b8
        /*02f0*/ 	.short	0x0100
        /*02f2*/ 	.byte	0x08
	.zero		1


	//   ....[38]....
        /*02f4*/ 	.word	0x000004b0
        /*02f8*/ 	.word	0x000000ff
        /*02fc*/ 	.word	0x00000098
        /*0300*/ 	.short	0x0100
        /*0302*/ 	.byte	0x08
	.zero		1


	//   ....[39]....
        /*0304*/ 	.word	0x000004c0
        /*0308*/ 	.word	0x000000ff
        /*030c*/ 	.word	0x000001c0
        /*0310*/ 	.short	0x0100
        /*0312*/ 	.byte	0x08
	.zero		1


	//   ....[40]....
        /*0314*/ 	.word	0x000004d0
        /*0318*/ 	.word	0x000000ff
        /*031c*/ 	.word	0x000000a0
        /*0320*/ 	.short	0x0100
        /*0322*/ 	.byte	0x08
	.zero		1


	//   ....[41]....
        /*0324*/ 	.word	0x000004e0
        /*0328*/ 	.word	0x000000ff
        /*032c*/ 	.word	0x000001c8
        /*0330*/ 	.short	0x0100
        /*0332*/ 	.byte	0x08
	.zero		1


	//   ....[42]....
        /*0334*/ 	.word	0x000004f0
        /*0338*/ 	.word	0x000000ff
        /*033c*/ 	.word	0x000000a8
        /*0340*/ 	.short	0x0100
        /*0342*/ 	.byte	0x08
	.zero		1


	//   ....[43]....
        /*0344*/ 	.word	0x00000500
        /*0348*/ 	.word	0x000000ff
        /*034c*/ 	.word	0x000001d0
        /*0350*/ 	.short	0x0100
        /*0352*/ 	.byte	0x08
	.zero		1


	//   ....[44]....
        /*0354*/ 	.word	0x00000510
        /*0358*/ 	.word	0x000000ff
        /*035c*/ 	.word	0x000000b0
        /*0360*/ 	.short	0x0100
        /*0362*/ 	.byte	0x08
	.zero		1


	//   ....[45]....
        /*0364*/ 	.word	0x00000520
        /*0368*/ 	.word	0x000000ff
        /*036c*/ 	.word	0x000001d8
        /*0370*/ 	.short	0x0100
        /*0372*/ 	.byte	0x08
	.zero		1


	//   ....[46]....
        /*0374*/ 	.word	0x00000530
        /*0378*/ 	.word	0x000000ff
        /*037c*/ 	.word	0x000000b8
        /*0380*/ 	.short	0x0100
        /*0382*/ 	.byte	0x08
	.zero		1


	//   ....[47]....
        /*0384*/ 	.word	0x00000540
        /*0388*/ 	.word	0x000000ff
        /*038c*/ 	.word	0x000001e0
        /*0390*/ 	.short	0x0100
        /*0392*/ 	.byte	0x08
	.zero		1


	//   ....[48]....
        /*0394*/ 	.word	0x00000550
        /*0398*/ 	.word	0x000000ff
        /*039c*/ 	.word	0x000000c0
        /*03a0*/ 	.short	0x0100
        /*03a2*/ 	.byte	0x08
	.zero		1


	//   ....[49]....
        /*03a4*/ 	.word	0x00000560
        /*03a8*/ 	.word	0x000000ff
        /*03ac*/ 	.word	0x000001e8
        /*03b0*/ 	.short	0x0100
        /*03b2*/ 	.byte	0x08
	.zero		1


	//   ....[50]....
        /*03b4*/ 	.word	0x00000570
        /*03b8*/ 	.word	0x000000ff
        /*03bc*/ 	.word	0x000000c8
        /*03c0*/ 	.short	0x0100
        /*03c2*/ 	.byte	0x08
	.zero		1


	//   ....[51]....
        /*03c4*/ 	.word	0x00000580
        /*03c8*/ 	.word	0x000000ff
        /*03cc*/ 	.word	0x000001f0
        /*03d0*/ 	.short	0x0100
        /*03d2*/ 	.byte	0x08
	.zero		1


	//   ....[52]....
        /*03d4*/ 	.word	0x00000590
        /*03d8*/ 	.word	0x000000ff
        /*03dc*/ 	.word	0x000000d0
        /*03e0*/ 	.short	0x0100
        /*03e2*/ 	.byte	0x08
	.zero		1


	//   ....[53]....
        /*03e4*/ 	.word	0x000005a0
        /*03e8*/ 	.word	0x000000ff
        /*03ec*/ 	.word	0x000001f8
        /*03f0*/ 	.short	0x0100
        /*03f2*/ 	.byte	0x08
	.zero		1


	//   ....[54]....
        /*03f4*/ 	.word	0x000005b0
        /*03f8*/ 	.word	0x000000ff
        /*03fc*/ 	.word	0x000000d8
        /*0400*/ 	.short	0x0100
        /*0402*/ 	.byte	0x08
	.zero		1


	//   ....[55]....
        /*0404*/ 	.word	0x000005c0
        /*0408*/ 	.word	0x000000ff
        /*040c*/ 	.word	0x00000200
        /*0410*/ 	.short	0x0100
        /*0412*/ 	.byte	0x08
	.zero		1


	//   ....[56]....
        /*0414*/ 	.word	0x000005d0
        /*0418*/ 	.word	0x000000ff
        /*041c*/ 	.word	0x000000e0
        /*0420*/ 	.short	0x0100
        /*0422*/ 	.byte	0x08
	.zero		1


	//   ....[57]....
        /*0424*/ 	.word	0x000005e0
        /*0428*/ 	.word	0x000000ff
        /*042c*/ 	.word	0x00000208
        /*0430*/ 	.short	0x0100
        /*0432*/ 	.byte	0x08
	.zero		1


	//   ....[58]....
        /*0434*/ 	.word	0x000005f0
        /*0438*/ 	.word	0x000000ff
        /*043c*/ 	.word	0x000000e8
        /*0440*/ 	.short	0x0100
        /*0442*/ 	.byte	0x08
	.zero		1


	//   ....[59]....
        /*0444*/ 	.word	0x00000600
        /*0448*/ 	.word	0x000000ff
        /*044c*/ 	.word	0x00000210
        /*0450*/ 	.short	0x0100
        /*0452*/ 	.byte	0x08
	.zero		1


	//   ....[60]....
        /*0454*/ 	.word	0x00000610
        /*0458*/ 	.word	0x000000ff
        /*045c*/ 	.word	0x000000f0
        /*0460*/ 	.short	0x0100
        /*0462*/ 	.byte	0x08
	.zero		1


	//   ....[61]....
        /*0464*/ 	.word	0x00000620
        /*0468*/ 	.word	0x000000ff
        /*046c*/ 	.word	0x00000218
        /*0470*/ 	.short	0x0100
        /*0472*/ 	.byte	0x08
	.zero		1


	//   ....[62]....
        /*0474*/ 	.word	0x00000630
        /*0478*/ 	.word	0x000000ff
        /*047c*/ 	.word	0x000000f8
        /*0480*/ 	.short	0x0100
        /*0482*/ 	.byte	0x08
	.zero		1


	//   ....[63]....
        /*0484*/ 	.word	0x00000640
        /*0488*/ 	.word	0x000000ff
        /*048c*/ 	.word	0x00000220
        /*0490*/ 	.short	0x0100
        /*0492*/ 	.byte	0x08
	.zero		1


	//   ....[64]....
        /*0494*/ 	.word	0x00000650
        /*0498*/ 	.word	0x000000ff
        /*049c*/ 	.word	0x00000100
        /*04a0*/ 	.short	0x0100
        /*04a2*/ 	.byte	0x08
	.zero		1


	//   ....[65]....
        /*04a4*/ 	.word	0x00000660
        /*04a8*/ 	.word	0x000000ff
        /*04ac*/ 	.word	0x00000228
        /*04b0*/ 	.short	0x0100
        /*04b2*/ 	.byte	0x08
	.zero		1


	//   ....[66]....
        /*04b4*/ 	.word	0x00000670
        /*04b8*/ 	.word	0x000000ff
        /*04bc*/ 	.word	0x00000108
        /*04c0*/ 	.short	0x0100
        /*04c2*/ 	.byte	0x08
	.zero		1


	//   ....[67]....
        /*04c4*/ 	.word	0x00000680
        /*04c8*/ 	.word	0x000000ff
        /*04cc*/ 	.word	0x00000230
        /*04d0*/ 	.short	0x0100
        /*04d2*/ 	.byte	0x08
	.zero		1


	//   ....[68]....
        /*04d4*/ 	.word	0x00000690
        /*04d8*/ 	.word	0x000000ff
        /*04dc*/ 	.word	0x00000110
        /*04e0*/ 	.short	0x0100
        /*04e2*/ 	.byte	0x08
	.zero		1


	//   ....[69]....
        /*04e4*/ 	.word	0x000006a0
        /*04e8*/ 	.word	0x000000ff
        /*04ec*/ 	.word	0x00000238
        /*04f0*/ 	.short	0x0100
        /*04f2*/ 	.byte	0x08
	.zero		1


	//   ....[70]....
        /*04f4*/ 	.word	0x000006b0
        /*04f8*/ 	.word	0x000000ff
        /*04fc*/ 	.word	0x00000118
        /*0500*/ 	.short	0x0100
        /*0502*/ 	.byte	0x08
	.zero		1


	//   ....[71]....
        /*0504*/ 	.word	0x000006c0
        /*0508*/ 	.word	0x000000ff
        /*050c*/ 	.word	0x00000240
        /*0510*/ 	.short	0x0100
        /*0512*/ 	.byte	0x08
	.zero		1


	//   ....[72]....
        /*0514*/ 	.word	0x000006d0
        /*0518*/ 	.word	0x000000ff
        /*051c*/ 	.word	0x00000120
        /*0520*/ 	.short	0x0100
        /*0522*/ 	.byte	0x08
	.zero		1


	//   ....[73]....
        /*0524*/ 	.word	0x000006e0
        /*0528*/ 	.word	0x000000ff
        /*052c*/ 	.word	0x00000248
        /*0530*/ 	.short	0x0100
        /*0532*/ 	.byte	0x08
	.zero		1


	//   ....[74]....
        /*0534*/ 	.word	0x00000c20
        /*0538*/ 	.word	0x000000ff
        /*053c*/ 	.word	0x00000280
        /*0540*/ 	.short	0x0100
        /*0542*/ 	.byte	0x08
	.zero		1


	//   ....[75]....
        /*0544*/ 	.word	0x00000cd0
        /*0548*/ 	.word	0x000000ff
        /*054c*/ 	.word	0x00000288
        /*0550*/ 	.short	0x0100
        /*0552*/ 	.byte	0x08
	.zero		1


	//   ....[76]....
        /*0554*/ 	.word	0x00000d40
        /*0558*/ 	.word	0x000000ff
        /*055c*/ 	.word	0x00000260
        /*0560*/ 	.short	0x0100
        /*0562*/ 	.byte	0x09
	.zero		1


	//   ....[77]....
        /*0564*/ 	.word	0x00000d50
        /*0568*/ 	.word	0x000000ff
        /*056c*/ 	.word	0x00000268
        /*0570*/ 	.short	0x0100
        /*0572*/ 	.byte	0x09
	.zero		1


	//   ....[78]....
        /*0574*/ 	.word	0x00000d60
        /*0578*/ 	.word	0x000000ff
        /*057c*/ 	.word	0x00000270
        /*0580*/ 	.short	0x0100
        /*0582*/ 	.byte	0x09
	.zero		1


	//   ....[79]....
        /*0584*/ 	.word	0x00000d70
        /*0588*/ 	.word	0x000000ff
        /*058c*/ 	.word	0x00000278
        /*0590*/ 	.short	0x0100
        /*0592*/ 	.byte	0x09
	.zero		1


	//   ....[80]....
        /*0594*/ 	.word	0x00001af0
        /*0598*/ 	.word	0x000000ff
        /*059c*/ 	.word	0xfffffff8
        /*05a0*/ 	.short	0x010a
        /*05a2*/ 	.byte	0x0b
	.zero		1


	//   ....[81]....
        /*05a4*/ 	.word	0x00001fd0
        /*05a8*/ 	.word	0x000000ff
        /*05ac*/ 	.word	0x00000000
        /*05b0*/ 	.short	0x010a
        /*05b2*/ 	.byte	0x06
	.zero		1


	//   ....[82]....
        /*05b4*/ 	.word	0x00002010
        /*05b8*/ 	.word	0x000000ff
        /*05bc*/ 	.word	0x00000000
        /*05c0*/ 	.short	0x010a
        /*05c2*/ 	.byte	0x06
	.zero		1


	//   ....[83]....
        /*05c4*/ 	.word	0x000028c0
        /*05c8*/ 	.word	0x000000ff
        /*05cc*/ 	.word	0x00000000
        /*05d0*/ 	.short	0x010a
        /*05d2*/ 	.byte	0x10
	.zero		1


	//   ....[84]....
        /*05d4*/ 	.word	0x00002900
        /*05d8*/ 	.word	0x000000ff
        /*05dc*/ 	.word	0x00000000
        /*05e0*/ 	.short	0x010a
        /*05e2*/ 	.byte	0x10
	.zero		1


	//   ....[85]....
        /*05e4*/ 	.word	0x00002f10
        /*05e8*/ 	.word	0x00000015
        /*05ec*/ 	.word	0x00000000
        /*05f0*/ 	.short	0x0101
        /*05f2*/ 	.byte	0x3f
	.zero		1


	//   ....[86]....
        /*05f4*/ 	.word	0x00003490
        /*05f8*/ 	.word	0x00000013
        /*05fc*/ 	.word	0x00000000
        /*0600*/ 	.short	0x0101
        /*0602*/ 	.byte	0x16
	.zero		1


	//   ....[87]....
        /*0604*/ 	.word	0x000035d0
        /*0608*/ 	.word	0x00000012
        /*060c*/ 	.word	0x00000000
        /*0610*/ 	.short	0x0101
        /*0612*/ 	.byte	0x3f
	.zero		1


	//   ....[88]....
        /*0614*/ 	.word	0x00003690
        /*0618*/ 	.word	0x000000ff
        /*061c*/ 	.word	0x00000008
        /*0620*/ 	.short	0x010a
        /*0622*/ 	.byte	0x0b
	.zero		1


	//   ....[89]....
        /*0624*/ 	.word	0x00007f50
        /*0628*/ 	.word	0x00000004
        /*062c*/ 	.word	0x00000000
        /*0630*/ 	.short	0x0101
        /*0632*/ 	.byte	0x16
	.zero		1


	//   ....[90]....
        /*0634*/ 	.word	0x000089a0
        /*0638*/ 	.word	0x00000013
        /*063c*/ 	.word	0x00000128
        /*0640*/ 	.short	0x010a
        /*0642*/ 	.byte	0x3f
	.zero		1


	//   ....[91]....
        /*0644*/ 	.word	0x00008dc0
        /*0648*/ 	.word	0x0000000a
        /*064c*/ 	.word	0x00000288
        /*0650*/ 	.short	0x0101
        /*0652*/ 	.byte	0x3f
	.zero		1


	//   ....[92]....
        /*0654*/ 	.word	0x000094d0
        /*0658*/ 	.word	0x00000005
        /*065c*/ 	.word	0x00000000
        /*0660*/ 	.short	0x010a
        /*0662*/ 	.byte	0x3f
	.zero		1


	//   ....[93]....
        /*0664*/ 	.word	0x00009550
        /*0668*/ 	.word	0x00000007
        /*066c*/ 	.word	0x00000000
        /*0670*/ 	.short	0x010a
        /*0672*/ 	.byte	0x3f
	.zero		1


	//   ....[94]....
        /*0674*/ 	.word	0x000095e0
        /*0678*/ 	.word	0x00000006
        /*067c*/ 	.word	0x00000000
        /*0680*/ 	.short	0x010a
        /*0682*/ 	.byte	0x3f
	.zero		1


	//   ....[95]....
        /*0684*/ 	.word	0x00009670
        /*0688*/ 	.word	0x00000009
        /*068c*/ 	.word	0x00000000
        /*0690*/ 	.short	0x010a
        /*0692*/ 	.byte	0x3f
	.zero		1


	//   ....[96]....
        /*0694*/ 	.word	0x00009700
        /*0698*/ 	.word	0x00000006
        /*069c*/ 	.word	0x00000000
        /*06a0*/ 	.short	0x010a
        /*06a2*/ 	.byte	0x3f
	.zero		1


	//   ....[97]....
        /*06a4*/ 	.word	0x00009790
        /*06a8*/ 	.word	0x00000009
        /*06ac*/ 	.word	0x00000000
        /*06b0*/ 	.short	0x010a
        /*06b2*/ 	.byte	0x3f
	.zero		1


	//   ....[98]....
        /*06b4*/ 	.word	0x00009820
        /*06b8*/ 	.word	0x00000006
        /*06bc*/ 	.word	0x00000000
        /*06c0*/ 	.short	0x010a
        /*06c2*/ 	.byte	0x3f
	.zero		1


	//   ....[99]....
        /*06c4*/ 	.word	0x000098b0
        /*06c8*/ 	.word	0x00000009
        /*06cc*/ 	.word	0x00000000
        /*06d0*/ 	.short	0x010a
        /*06d2*/ 	.byte	0x3f
	.zero		1


	//   ....[100]....
        /*06d4*/ 	.word	0x00009940
        /*06d8*/ 	.word	0x00000006
        /*06dc*/ 	.word	0x00000000
        /*06e0*/ 	.short	0x010a
        /*06e2*/ 	.byte	0x3f
	.zero		1


	//   ....[101]....
        /*06e4*/ 	.word	0x000099d0
        /*06e8*/ 	.word	0x00000009
        /*06ec*/ 	.word	0x00000000
        /*06f0*/ 	.short	0x010a
        /*06f2*/ 	.byte	0x3f
	.zero		1


	//   ....[102]....
        /*06f4*/ 	.word	0x00009a60
        /*06f8*/ 	.word	0x00000006
        /*06fc*/ 	.word	0x00000000
        /*0700*/ 	.short	0x010a
        /*0702*/ 	.byte	0x3f
	.zero		1


	//   ....[103]....
        /*0704*/ 	.word	0x00009af0
        /*0708*/ 	.word	0x00000009
        /*070c*/ 	.word	0x00000000
        /*0710*/ 	.short	0x010a
        /*0712*/ 	.byte	0x3f
	.zero		1


	//   ....[104]....
        /*0714*/ 	.word	0x00009b80
        /*0718*/ 	.word	0x00000006
        /*071c*/ 	.word	0x00000000
        /*0720*/ 	.short	0x010a
        /*0722*/ 	.byte	0x3f
	.zero		1


	//   ....[105]....
        /*0724*/ 	.word	0x00009c10
        /*0728*/ 	.word	0x00000009
        /*072c*/ 	.word	0x00000000
        /*0730*/ 	.short	0x010a
        /*0732*/ 	.byte	0x3f
	.zero		1


	//   ....[106]....
        /*0734*/ 	.word	0x00009ca0
        /*0738*/ 	.word	0x00000006
        /*073c*/ 	.word	0x00000000
        /*0740*/ 	.short	0x010a
        /*0742*/ 	.byte	0x3f
	.zero		1


	//   ....[107]....
        /*0744*/ 	.word	0x00009d30
        /*0748*/ 	.word	0x00000009
        /*074c*/ 	.word	0x00000000
        /*0750*/ 	.short	0x010a
        /*0752*/ 	.byte	0x3f
	.zero		1


	//   ....[108]....
        /*0754*/ 	.word	0x00009dc0
        /*0758*/ 	.word	0x00000006
        /*075c*/ 	.word	0x00000000
        /*0760*/ 	.short	0x010a
        /*0762*/ 	.byte	0x3f
	.zero		1


	//   ....[109]....
        /*0764*/ 	.word	0x00009e50
        /*0768*/ 	.word	0x00000009
        /*076c*/ 	.word	0x00000000
        /*0770*/ 	.short	0x010a
        /*0772*/ 	.byte	0x3f
	.zero		1


	//   ....[110]....
        /*0774*/ 	.word	0x00009ee0
        /*0778*/ 	.word	0x00000006
        /*077c*/ 	.word	0x00000000
        /*0780*/ 	.short	0x010a
        /*0782*/ 	.byte	0x3f
	.zero		1


	//   ....[111]....
        /*0784*/ 	.word	0x00009f70
        /*0788*/ 	.word	0x00000009
        /*078c*/ 	.word	0x00000000
        /*0790*/ 	.short	0x010a
        /*0792*/ 	.byte	0x3f
	.zero		1


	//   ....[112]....
        /*0794*/ 	.word	0x0000a000
        /*0798*/ 	.word	0x00000006
        /*079c*/ 	.word	0x00000000
        /*07a0*/ 	.short	0x010a
        /*07a2*/ 	.byte	0x3f
	.zero		1


	//   ....[113]....
        /*07a4*/ 	.word	0x0000a090
        /*07a8*/ 	.word	0x00000009
        /*07ac*/ 	.word	0x00000000
        /*07b0*/ 	.short	0x010a
        /*07b2*/ 	.byte	0x3f
	.zero		1


	//   ....[114]....
        /*07b4*/ 	.word	0x0000a120
        /*07b8*/ 	.word	0x00000006
        /*07bc*/ 	.word	0x00000000
        /*07c0*/ 	.short	0x010a
        /*07c2*/ 	.byte	0x3f
	.zero		1


	//   ....[115]....
        /*07c4*/ 	.word	0x0000a1b0
        /*07c8*/ 	.word	0x00000009
        /*07cc*/ 	.word	0x00000000
        /*07d0*/ 	.short	0x010a
        /*07d2*/ 	.byte	0x3f
	.zero		1


	//   ....[116]....
        /*07d4*/ 	.word	0x0000a240
        /*07d8*/ 	.word	0x00000006
        /*07dc*/ 	.word	0x00000000
        /*07e0*/ 	.short	0x010a
        /*07e2*/ 	.byte	0x3f
	.zero		1


	//   ....[117]....
        /*07e4*/ 	.word	0x0000a2d0
        /*07e8*/ 	.word	0x00000009
        /*07ec*/ 	.word	0x00000000
        /*07f0*/ 	.short	0x010a
        /*07f2*/ 	.byte	0x3f
	.zero		1


	//   ....[118]....
        /*07f4*/ 	.word	0x0000a360
        /*07f8*/ 	.word	0x00000006
        /*07fc*/ 	.word	0x00000000
        /*0800*/ 	.short	0x010a
        /*0802*/ 	.byte	0x3f
	.zero		1


	//   ....[119]....
        /*0804*/ 	.word	0x0000a3f0
        /*0808*/ 	.word	0x00000009
        /*080c*/ 	.word	0x00000000
        /*0810*/ 	.short	0x010a
        /*0812*/ 	.byte	0x3f
	.zero		1


	//   ....[120]....
        /*0814*/ 	.word	0x0000a480
        /*0818*/ 	.word	0x00000006
        /*081c*/ 	.word	0x00000000
        /*0820*/ 	.short	0x010a
        /*0822*/ 	.byte	0x3f
	.zero		1


	//   ....[121]....
        /*0824*/ 	.word	0x0000a510
        /*0828*/ 	.word	0x00000009
        /*082c*/ 	.word	0x00000000
        /*0830*/ 	.short	0x010a
        /*0832*/ 	.byte	0x3f
	.zero		1


	//   ....[122]....
        /*0834*/ 	.word	0x0000a5a0
        /*0838*/ 	.word	0x00000006
        /*083c*/ 	.word	0x00000000
        /*0840*/ 	.short	0x010a
        /*0842*/ 	.byte	0x3f
	.zero		1


	//   ....[123]....
        /*0844*/ 	.word	0x0000a630
        /*0848*/ 	.word	0x00000009
        /*084c*/ 	.word	0x00000000
        /*0850*/ 	.short	0x010a
        /*0852*/ 	.byte	0x3f
	.zero		1


	//   ....[124]....
        /*0854*/ 	.word	0x0000a6c0
        /*0858*/ 	.word	0x00000006
        /*085c*/ 	.word	0x00000000
        /*0860*/ 	.short	0x010a
        /*0862*/ 	.byte	0x3f
	.zero		1


	//   ....[125]....
        /*0864*/ 	.word	0x0000a750
        /*0868*/ 	.word	0x00000009
        /*086c*/ 	.word	0x00000000
        /*0870*/ 	.short	0x010a
        /*0872*/ 	.byte	0x3f
	.zero		1


	//   ....[126]....
        /*0874*/ 	.word	0x0000a7e0
        /*0878*/ 	.word	0x00000008
        /*087c*/ 	.word	0x00000000
        /*0880*/ 	.short	0x010a
        /*0882*/ 	.byte	0x3f
	.zero		1


	//   ....[127]....
        /*0884*/ 	.word	0x0000a870
        /*0888*/ 	.word	0x0000000b
        /*088c*/ 	.word	0x00000000
        /*0890*/ 	.short	0x010a
        /*0892*/ 	.byte	0x3f
	.zero		1


	//   ....[128]....
        /*0894*/ 	.word	0x0000a900
        /*0898*/ 	.word	0x00000003
        /*089c*/ 	.word	0x00000000
        /*08a0*/ 	.short	0x010a
        /*08a2*/ 	.byte	0x3f
	.zero		1


	//   ....[129]....
        /*08a4*/ 	.word	0x0000a970
        /*08a8*/ 	.word	0x00000013
        /*08ac*/ 	.word	0xfffffff8
        /*08b0*/ 	.short	0x010a
        /*08b2*/ 	.byte	0x3f
	.zero		1


	//   ....[130]....
        /*08b4*/ 	.word	0x0000a9d0
        /*08b8*/ 	.word	0x00000013
        /*08bc*/ 	.word	0x00000000
        /*08c0*/ 	.short	0x010a
        /*08c2*/ 	.byte	0x3f
	.zero		1


	//   ....[131]....
        /*08c4*/ 	.word	0x0000aa30
        /*08c8*/ 	.word	0x00000015
        /*08cc*/ 	.word	0x00000000
        /*08d0*/ 	.short	0x010a
        /*08d2*/ 	.byte	0x3f
	.zero		1


	//   ....[132]....
        /*08d4*/ 	.word	0x0000aa90
        /*08d8*/ 	.word	0x00000013
        /*08dc*/ 	.word	0x00000008
        /*08e0*/ 	.short	0x010a
        /*08e2*/ 	.byte	0x3f
	.zero		1


	//   ....[133]....
        /*08e4*/ 	.word	0x0000ab60
        /*08e8*/ 	.word	0x00000013
        /*08ec*/ 	.word	0x00000128
        /*08f0*/ 	.short	0x010a
        /*08f2*/ 	.byte	0x3f
	.zero		1


	//   ....[134]....
        /*08f4*/ 	.word	0x0000ac40
        /*08f8*/ 	.word	0x00000005
        /*08fc*/ 	.word	0x00000000
        /*0900*/ 	.short	0x010a
        /*0902*/ 	.byte	0x3f
	.zero		1


	//   ....[135]....
        /*0904*/ 	.word	0x0000ac90
        /*0908*/ 	.word	0x00000007
        /*090c*/ 	.word	0x00000000
        /*0910*/ 	.short	0x010a
        /*0912*/ 	.byte	0x3f
	.zero		1


	//   ....[136]....
        /*0914*/ 	.word	0x0000ace0
        /*0918*/ 	.word	0x00000006
        /*091c*/ 	.word	0x00000000
        /*0920*/ 	.short	0x010a
        /*0922*/ 	.byte	0x3f
	.zero		1


	//   ....[137]....
        /*0924*/ 	.word	0x0000ad30
        /*0928*/ 	.word	0x00000009
        /*092c*/ 	.word	0x00000000
        /*0930*/ 	.short	0x010a
        /*0932*/ 	.byte	0x3f
	.zero		1


	//   ....[138]....
        /*0934*/ 	.word	0x0000ad80
        /*0938*/ 	.word	0x00000006
        /*093c*/ 	.word	0x00000000
        /*0940*/ 	.short	0x010a
        /*0942*/ 	.byte	0x3f
	.zero		1


	//   ....[139]....
        /*0944*/ 	.word	0x0000add0
        /*0948*/ 	.word	0x00000009
        /*094c*/ 	.word	0x00000000
        /*0950*/ 	.short	0x010a
        /*0952*/ 	.byte	0x3f
	.zero		1


	//   ....[140]....
        /*0954*/ 	.word	0x0000ae20
        /*0958*/ 	.word	0x00000006
        /*095c*/ 	.word	0x00000000
        /*0960*/ 	.short	0x010a
        /*0962*/ 	.byte	0x3f
	.zero		1


	//   ....[141]....
        /*0964*/ 	.word	0x0000ae70
        /*0968*/ 	.word	0x00000009
        /*096c*/ 	.word	0x00000000
        /*0970*/ 	.short	0x010a
        /*0972*/ 	.byte	0x3f
	.zero		1


	//   ....[142]....
        /*0974*/ 	.word	0x0000aec0
        /*0978*/ 	.word	0x00000006
        /*097c*/ 	.word	0x00000000
        /*0980*/ 	.short	0x010a
        /*0982*/ 	.byte	0x3f
	.zero		1


	//   ....[143]....
        /*0984*/ 	.word	0x0000af10
        /*0988*/ 	.word	0x00000009
        /*098c*/ 	.word	0x00000000
        /*0990*/ 	.short	0x010a
        /*0992*/ 	.byte	0x3f
	.zero		1


	//   ....[144]....
        /*0994*/ 	.word	0x0000af60
        /*0998*/ 	.word	0x00000006
        /*099c*/ 	.word	0x00000000
        /*09a0*/ 	.short	0x010a
        /*09a2*/ 	.byte	0x3f
	.zero		1


	//   ....[145]....
        /*09a4*/ 	.word	0x0000afb0
        /*09a8*/ 	.word	0x00000009
        /*09ac*/ 	.word	0x00000000
        /*09b0*/ 	.short	0x010a
        /*09b2*/ 	.byte	0x3f
	.zero		1


	//   ....[146]....
        /*09b4*/ 	.word	0x0000b000
        /*09b8*/ 	.word	0x00000006
        /*09bc*/ 	.word	0x00000000
        /*09c0*/ 	.short	0x010a
        /*09c2*/ 	.byte	0x3f
	.zero		1


	//   ....[147]....
        /*09c4*/ 	.word	0x0000b050
        /*09c8*/ 	.word	0x00000009
        /*09cc*/ 	.word	0x00000000
        /*09d0*/ 	.short	0x010a
        /*09d2*/ 	.byte	0x3f
	.zero		1


	//   ....[148]....
        /*09d4*/ 	.word	0x0000b0a0
        /*09d8*/ 	.word	0x00000006
        /*09dc*/ 	.word	0x00000000
        /*09e0*/ 	.short	0x010a
        /*09e2*/ 	.byte	0x3f
	.zero		1


	//   ....[149]....
        /*09e4*/ 	.word	0x0000b0f0
        /*09e8*/ 	.word	0x00000009
        /*09ec*/ 	.word	0x00000000
        /*09f0*/ 	.short	0x010a
        /*09f2*/ 	.byte	0x3f
	.zero		1


	//   ....[150]....
        /*09f4*/ 	.word	0x0000b140
        /*09f8*/ 	.word	0x00000006
        /*09fc*/ 	.word	0x00000000
        /*0a00*/ 	.short	0x010a
        /*0a02*/ 	.byte	0x3f
	.zero		1


	//   ....[151]....
        /*0a04*/ 	.word	0x0000b190
        /*0a08*/ 	.word	0x00000009
        /*0a0c*/ 	.word	0x00000000
        /*0a10*/ 	.short	0x010a
        /*0a12*/ 	.byte	0x3f
	.zero		1


	//   ....[152]....
        /*0a14*/ 	.word	0x0000b1e0
        /*0a18*/ 	.word	0x00000006
        /*0a1c*/ 	.word	0x00000000
        /*0a20*/ 	.short	0x010a
        /*0a22*/ 	.byte	0x3f
	.zero		1


	//   ....[153]....
        /*0a24*/ 	.word	0x0000b230
        /*0a28*/ 	.word	0x00000009
        /*0a2c*/ 	.word	0x00000000
        /*0a30*/ 	.short	0x010a
        /*0a32*/ 	.byte	0x3f
	.zero		1


	//   ....[154]....
        /*0a34*/ 	.word	0x0000b280
        /*0a38*/ 	.word	0x00000006
        /*0a3c*/ 	.word	0x00000000
        /*0a40*/ 	.short	0x010a
        /*0a42*/ 	.byte	0x3f
	.zero		1


	//   ....[155]....
        /*0a44*/ 	.word	0x0000b2d0
        /*0a48*/ 	.word	0x00000009
        /*0a4c*/ 	.word	0x00000000
        /*0a50*/ 	.short	0x010a
        /*0a52*/ 	.byte	0x3f
	.zero		1


	//   ....[156]....
        /*0a54*/ 	.word	0x0000b320
        /*0a58*/ 	.word	0x00000006
        /*0a5c*/ 	.word	0x00000000
        /*0a60*/ 	.short	0x010a
        /*0a62*/ 	.byte	0x3f
	.zero		1


	//   ....[157]....
        /*0a64*/ 	.word	0x0000b370
        /*0a68*/ 	.word	0x00000009
        /*0a6c*/ 	.word	0x00000000
        /*0a70*/ 	.short	0x010a
        /*0a72*/ 	.byte	0x3f
	.zero		1


	//   ....[158]....
        /*0a74*/ 	.word	0x0000b3c0
        /*0a78*/ 	.word	0x00000006
        /*0a7c*/ 	.word	0x00000000
        /*0a80*/ 	.short	0x010a
        /*0a82*/ 	.byte	0x3f
	.zero		1


	//   ....[159]....
        /*0a84*/ 	.word	0x0000b410
        /*0a88*/ 	.word	0x00000009
        /*0a8c*/ 	.word	0x00000000
        /*0a90*/ 	.short	0x010a
        /*0a92*/ 	.byte	0x3f
	.zero		1


	//   ....[160]....
        /*0a94*/ 	.word	0x0000b460
        /*0a98*/ 	.word	0x00000006
        /*0a9c*/ 	.word	0x00000000
        /*0aa0*/ 	.short	0x010a
        /*0aa2*/ 	.byte	0x3f
	.zero		1


	//   ....[161]....
        /*0aa4*/ 	.word	0x0000b4b0
        /*0aa8*/ 	.word	0x00000009
        /*0aac*/ 	.word	0x00000000
        /*0ab0*/ 	.short	0x010a
        /*0ab2*/ 	.byte	0x3f
	.zero		1


	//   ....[162]....
        /*0ab4*/ 	.word	0x0000b500
        /*0ab8*/ 	.word	0x00000006
        /*0abc*/ 	.word	0x00000000
        /*0ac0*/ 	.short	0x010a
        /*0ac2*/ 	.byte	0x3f
	.zero		1


	//   ....[163]....
        /*0ac4*/ 	.word	0x0000b550
        /*0ac8*/ 	.word	0x00000009
        /*0acc*/ 	.word	0x00000000
        /*0ad0*/ 	.short	0x010a
        /*0ad2*/ 	.byte	0x3f
	.zero		1


	//   ....[164]....
        /*0ad4*/ 	.word	0x0000b5a0
        /*0ad8*/ 	.word	0x00000006
        /*0adc*/ 	.word	0x00000000
        /*0ae0*/ 	.short	0x010a
        /*0ae2*/ 	.byte	0x3f
	.zero		1


	//   ....[165]....
        /*0ae4*/ 	.word	0x0000b5f0
        /*0ae8*/ 	.word	0x00000009
        /*0aec*/ 	.word	0x00000000
        /*0af0*/ 	.short	0x010a
        /*0af2*/ 	.byte	0x3f
	.zero		1


	//   ....[166]....
        /*0af4*/ 	.word	0x0000b640
        /*0af8*/ 	.word	0x00000006
        /*0afc*/ 	.word	0x00000000
        /*0b00*/ 	.short	0x010a
        /*0b02*/ 	.byte	0x3f
	.zero		1


	//   ....[167]....
        /*0b04*/ 	.word	0x0000b690
        /*0b08*/ 	.word	0x00000009
        /*0b0c*/ 	.word	0x00000000
        /*0b10*/ 	.short	0x010a
        /*0b12*/ 	.byte	0x3f
	.zero		1


	//   ....[168]....
        /*0b14*/ 	.word	0x0000b6e0
        /*0b18*/ 	.word	0x00000008
        /*0b1c*/ 	.word	0x00000000
        /*0b20*/ 	.short	0x010a
        /*0b22*/ 	.byte	0x3f
	.zero		1


	//   ....[169]....
        /*0b24*/ 	.word	0x0000b730
        /*0b28*/ 	.word	0x0000000b
        /*0b2c*/ 	.word	0x00000000
        /*0b30*/ 	.short	0x010a
        /*0b32*/ 	.byte	0x3f
	.zero		1


	//----- nvinfo : EIATTR_NUM_MBARRIERS
	.align		4
.L_28:
        /*0b34*/ 	.byte	0x03, 0x38
        /*0b36*/ 	.short	0x0050


	//----- nvinfo : EIATTR_EXIT_INSTR_OFFSETS
	.align		4
        /*0b38*/ 	.byte	0x04, 0x1c
        /*0b3a*/ 	.short	(.L_30 - .L_29)


	//   ....[0]....
.L_29:
        /*0b3c*/ 	.word	0x00001830


	//   ....[1]....
        /*0b40*/ 	.word	0x00001890


	//   ....[2]....
        /*0b44*/ 	.word	0x00008560


	//   ....[3]....
        /*0b48*/ 	.word	0x00008590


	//   ....[4]....
        /*0b4c*/ 	.word	0x0000a950


	//----- nvinfo : EIATTR_MAX_THREADS
	.align		4
.L_30:
        /*0b50*/ 	.byte	0x04, 0x05
        /*0b52*/ 	.short	(.L_32 - .L_31)
.L_31:
        /*0b54*/ 	.word	0x00000180
        /*0b58*/ 	.word	0x00000001
        /*0b5c*/ 	.word	0x00000001


	//----- nvinfo : EIATTR_CRS_STACK_SIZE
	.align		4
.L_32:
        /*0b60*/ 	.byte	0x04, 0x1e
        /*0b62*/ 	.short	(.L_34 - .L_33)
.L_33:
        /*0b64*/ 	.word	0x00000000


	//----- nvinfo : EIATTR_CBANK_PARAM_SIZE
	.align		4
.L_34:
        /*0b68*/ 	.byte	0x03, 0x19
        /*0b6a*/ 	.short	0x0470


	//----- nvinfo : EIATTR_PARAM_CBANK
	.align		4
        /*0b6c*/ 	.byte	0x04, 0x0a
        /*0b6e*/ 	.short	(.L_36 - .L_35)
	.align		4
.L_35:
        /*0b70*/ 	.word	index@(.nv.constant0._ZN7cutlass13device_kernelINS_4gemm6kernel13GemmUniversalIN4cute5tupleIJiiiiEEENS1_10collective13CollectiveMmaINS1_37MainloopSm90TmaGmmaWarpSpecializedFP8ILi37ENS5_IJNS4_1CILi4EEESB_NSA_ILi1EEEEEENS1_32KernelTmaWarpSpecializedPingpongEEENS5_IJNSA_ILi64EEENSA_ILi128EEENSA_ILi32EEEEEENS_12float_e4m3_tENS5_IJlSC_lEEESK_SL_NS4_8TiledMMAINS4_8MMA_AtomIJNS4_4SM904GMMA31MMA_64x128x32_F32E4M3E4M3_SS_TNILNSP_7ScaleInE1ELSR_1EEEEEENS4_6LayoutINS5_IJSC_SC_SC_EEENS5_IJNSA_ILi0EEESW_SW_EEEEENS5_IJNS4_10UnderscoreESZ_SZ_EEEEENS4_23SM90_TMA_LOAD_MULTICASTENS4_14ComposedLayoutINS4_7SwizzleILi1ELi4ELi3EEENS4_18smem_ptr_flag_bitsILi8EEENSU_INS5_IJNSA_ILi8EEESI_EEENS5_IJSI_SC_EEEEEEEvNS4_8identityES12_S1C_vS1D_EENS_8epilogue10collective6detail29Sm90TmaWarpSpecializedAdapterINS1G_15DefaultEpilogueISK_SL_SL_NS1F_6thread17LinearCombinationISK_Li1EffLNS1K_9ScaleType4KindE0ELNS_15FloatRoundStyleE2ESK_EENS1_15EpilogueDefaultEEEEEvvEEEEvNT_6ParamsE)
        /*0b74*/ 	.short	0x0210
        /*0b76*/ 	.short	0x0470


	//----- nvinfo : EIATTR_SW_WAR
	.align		4
.L_36:
        /*0b78*/ 	.byte	0x04, 0x36
        /*0b7a*/ 	.short	(.L_38 - .L_37)
.L_37:
        /*0b7c*/ 	.word	0x00000008
.L_38:


//--------------------- .nv.callgraph             --------------------------
	.section	.nv.callgraph,"",@"SHT_CUDA_CALLGRAPH"
	.align	4
	.sectionentsize	8
	.align		4
        /*0000*/ 	.word	0x00000000
	.align		4
        /*0004*/ 	.word	0xffffffff
	.align		4
        /*0008*/ 	.word	0x00000000
	.align		4
        /*000c*/ 	.word	0xfffffffe
	.align		4
        /*0010*/ 	.word	0x00000000
	.align		4
        /*0014*/ 	.word	0xfffffffd
	.align		4
        /*0018*/ 	.word	0x00000000
	.align		4
        /*001c*/ 	.word	0xfffffffc


//--------------------- .nv.constant4             --------------------------
	.section	.nv.constant4,"a",@progbits
	.align	8
	.align		8
.nv.constant4:
        /*0000*/ 	.dword	_ZN40_INTERNAL_6ac6b524_4_k_cu_6b1b7bc5_248134cuda3std3__45__cpo5beginE
	.align		8
        /*0008*/ 	.dword	_ZN40_INTERNAL_6ac6b524_4_k_cu_6b1b7bc5_248134cuda3std3__45__cpo3endE
	.align		8
        /*0010*/ 	.dword	_ZN40_INTERNAL_6ac6b524_4_k_cu_6b1b7bc5_248134cuda3std3__45__cpo6cbeginE
	.align		8
        /*0018*/ 	.dword	_ZN40_INTERNAL_6ac6b524_4_k_cu_6b1b7bc5_248134cuda3std3__45__cpo4cendE
	.align		8
        /*0020*/ 	.dword	_ZN40_INTERNAL_6ac6b524_4_k_cu_6b1b7bc5_248134cuda3std3__442_GLOBAL__N__6ac6b524_4_k_cu_6b1b7bc5_248136ignoreE
	.align		8
        /*0028*/ 	.dword	_ZN40_INTERNAL_6ac6b524_4_k_cu_6b1b7bc5_248134cuda3std3__419piecewise_constructE
	.align		8
        /*0030*/ 	.dword	_ZN40_INTERNAL_6ac6b524_4_k_cu_6b1b7bc5_248134cuda3std3__48in_placeE
	.align		8
        /*0038*/ 	.dword	_ZN40_INTERNAL_6ac6b524_4_k_cu_6b1b7bc5_248134cuda3std6ranges3__45__cpo4swapE
	.align		8
        /*0040*/ 	.dword	_ZN40_INTERNAL_6ac6b524_4_k_cu_6b1b7bc5_248134cuda3std6ranges3__45__cpo9iter_moveE
	.align		8
        /*0048*/ 	.dword	_ZN40_INTERNAL_6ac6b524_4_k_cu_6b1b7bc5_248134cute7productE
	.align		8
        /*0050*/ 	.dword	_ZN40_INTERNAL_6ac6b524_4_k_cu_6b1b7bc5_248134cute1_E


//--------------------- .text._ZN7cutlass13device_kernelINS_4gemm6kernel13GemmUniversalIN4cute5tupleIJiiiiEEENS1_10collective13CollectiveMmaINS1_37MainloopSm90TmaGmmaWarpSpecializedFP8ILi37ENS5_IJNS4_1CILi4EEESB_NSA_ILi1EEEEEENS1_32KernelTmaWarpSpecializedPingpongEEENS5_IJNSA_ILi64EEENSA_ILi128EEENSA_ILi32EEEEEENS_12float_e4m3_tENS5_IJlSC_lEEESK_SL_NS4_8TiledMMAINS4_8MMA_AtomIJNS4_4SM904GMMA31MMA_64x128x32_F32E4M3E4M3_SS_TNILNSP_7ScaleInE1ELSR_1EEEEEENS4_6LayoutINS5_IJSC_SC_SC_EEENS5_IJNSA_ILi0EEESW_SW_EEEEENS5_IJNS4_10UnderscoreESZ_SZ_EEEEENS4_23SM90_TMA_LOAD_MULTICASTENS4_14ComposedLayoutINS4_7SwizzleILi1ELi4ELi3EEENS4_18smem_ptr_flag_bitsILi8EEENSU_INS5_IJNSA_ILi8EEESI_EEENS5_IJSI_SC_EEEEEEEvNS4_8identityES12_S1C_vS1D_EENS_8epilogue10collective6detail29Sm90TmaWarpSpecializedAdapterINS1G_15DefaultEpilogueISK_SL_SL_NS1F_6thread17LinearCombinationISK_Li1EffLNS1K_9ScaleType4KindE0ELNS_15FloatRoundStyleE2ESK_EENS1_15EpilogueDefaultEEEEEvvEEEEvNT_6ParamsE --------------------------
	.section	.text._ZN7cutlass13device_kernelINS_4gemm6kernel13GemmUniversalIN4cute5tupleIJiiiiEEENS1_10collective13CollectiveMmaINS1_37MainloopSm90TmaGmmaWarpSpecializedFP8ILi37ENS5_IJNS4_1CILi4EEESB_NSA_ILi1EEEEEENS1_32KernelTmaWarpSpecializedPingpongEEENS5_IJNSA_ILi64EEENSA_ILi128EEENSA_ILi32EEEEEENS_12float_e4m3_tENS5_IJlSC_lEEESK_SL_NS4_8TiledMMAINS4_8MMA_AtomIJNS4_4SM904GMMA31MMA_64x128x32_F32E4M3E4M3_SS_TNILNSP_7ScaleInE1ELSR_1EEEEEENS4_6LayoutINS5_IJSC_SC_SC_EEENS5_IJNSA_ILi0EEESW_SW_EEEEENS5_IJNS4_10UnderscoreESZ_SZ_EEEEENS4_23SM90_TMA_LOAD_MULTICASTENS4_14ComposedLayoutINS4_7SwizzleILi1ELi4ELi3EEENS4_18smem_ptr_flag_bitsILi8EEENSU_INS5_IJNSA_ILi8EEESI_EEENS5_IJSI_SC_EEEEEEEvNS4_8identityES12_S1C_vS1D_EENS_8epilogue10collective6detail29Sm90TmaWarpSpecializedAdapterINS1G_15DefaultEpilogueISK_SL_SL_NS1F_6thread17LinearCombinationISK_Li1EffLNS1K_9ScaleType4KindE0ELNS_15FloatRoundStyleE2ESK_EENS1_15EpilogueDefaultEEEEEvvEEEEvNT_6ParamsE,"ax",@progbits
	.align	128
.text._ZN7cutlass13device_kernelINS_4gemm6kernel13GemmUniversalIN4cute5tupleIJiiiiEEENS1_10collective13CollectiveMmaINS1_37MainloopSm90TmaGmmaWarpSpecializedFP8ILi37ENS5_IJNS4_1CILi4EEESB_NSA_ILi1EEEEEENS1_32KernelTmaWarpSpecializedPingpongEEENS5_IJNSA_ILi64EEENSA_ILi128EEENSA_ILi32EEEEEENS_12float_e4m3_tENS5_IJlSC_lEEESK_SL_NS4_8TiledMMAINS4_8MMA_AtomIJNS4_4SM904GMMA31MMA_64x128x32_F32E4M3E4M3_SS_TNILNSP_7ScaleInE1ELSR_1EEEEEENS4_6LayoutINS5_IJSC_SC_SC_EEENS5_IJNSA_ILi0EEESW_SW_EEEEENS5_IJNS4_10UnderscoreESZ_SZ_EEEEENS4_23SM90_TMA_LOAD_MULTICASTENS4_14ComposedLayoutINS4_7SwizzleILi1ELi4ELi3EEENS4_18smem_ptr_flag_bitsILi8EEENSU_INS5_IJNSA_ILi8EEESI_EEENS5_IJSI_SC_EEEEEEEvNS4_8identityES12_S1C_vS1D_EENS_8epilogue10collective6detail29Sm90TmaWarpSpecializedAdapterINS1G_15DefaultEpilogueISK_SL_SL_NS1F_6thread17LinearCombinationISK_Li1EffLNS1K_9ScaleType4KindE0ELNS_15FloatRoundStyleE2ESK_EENS1_15EpilogueDefaultEEEEEvvEEEEvNT_6ParamsE:
        .type           _ZN7cutlass13device_kernelINS_4gemm6kernel13GemmUniversalIN4cute5tupleIJiiiiEEENS1_10collective13CollectiveMmaINS1_37MainloopSm90TmaGmmaWarpSpecializedFP8ILi37ENS5_IJNS4_1CILi4EEESB_NSA_ILi1EEEEEENS1_32KernelTmaWarpSpecializedPingpongEEENS5_IJNSA_ILi64EEENSA_ILi128EEENSA_ILi32EEEEEENS_12float_e4m3_tENS5_IJlSC_lEEESK_SL_NS4_8TiledMMAINS4_8MMA_AtomIJNS4_4SM904GMMA31MMA_64x128x32_F32E4M3E4M3_SS_TNILNSP_7ScaleInE1ELSR_1EEEEEENS4_6LayoutINS5_IJSC_SC_SC_EEENS5_IJNSA_ILi0EEESW_SW_EEEEENS5_IJNS4_10UnderscoreESZ_SZ_EEEEENS4_23SM90_TMA_LOAD_MULTICASTENS4_14ComposedLayoutINS4_7SwizzleILi1ELi4ELi3EEENS4_18smem_ptr_flag_bitsILi8EEENSU_INS5_IJNSA_ILi8EEESI_EEENS5_IJSI_SC_EEEEEEEvNS4_8identityES12_S1C_vS1D_EENS_8epilogue10collective6detail29Sm90TmaWarpSpecializedAdapterINS1G_15DefaultEpilogueISK_SL_SL_NS1F_6thread17LinearCombinationISK_Li1EffLNS1K_9ScaleType4KindE0ELNS_15FloatRoundStyleE2ESK_EENS1_15EpilogueDefaultEEEEEvvEEEEvNT_6ParamsE,@function
        .size           _ZN7cutlass13device_kernelINS_4gemm6kernel13GemmUniversalIN4cute5tupleIJiiiiEEENS1_10collective13CollectiveMmaINS1_37MainloopSm90TmaGmmaWarpSpecializedFP8ILi37ENS5_IJNS4_1CILi4EEESB_NSA_ILi1EEEEEENS1_32KernelTmaWarpSpecializedPingpongEEENS5_IJNSA_ILi64EEENSA_ILi128EEENSA_ILi32EEEEEENS_12float_e4m3_tENS5_IJlSC_lEEESK_SL_NS4_8TiledMMAINS4_8MMA_AtomIJNS4_4SM904GMMA31MMA_64x128x32_F32E4M3E4M3_SS_TNILNSP_7ScaleInE1ELSR_1EEEEEENS4_6LayoutINS5_IJSC_SC_SC_EEENS5_IJNSA_ILi0EEESW_SW_EEEEENS5_IJNS4_10UnderscoreESZ_SZ_EEEEENS4_23SM90_TMA_LOAD_MULTICASTENS4_14ComposedLayoutINS4_7SwizzleILi1ELi4ELi3EEENS4_18smem_ptr_flag_bitsILi8EEENSU_INS5_IJNSA_ILi8EEESI_EEENS5_IJSI_SC_EEEEEEEvNS4_8identityES12_S1C_vS1D_EENS_8epilogue10collective6detail29Sm90TmaWarpSpecializedAdapterINS1G_15DefaultEpilogueISK_SL_SL_NS1F_6thread17LinearCombinationISK_Li1EffLNS1K_9ScaleType4KindE0ELNS_15FloatRoundStyleE2ESK_EENS1_15EpilogueDefaultEEEEEvvEEEEvNT_6ParamsE,(.L_x_277 - _ZN7cutlass13device_kernelINS_4gemm6kernel13GemmUniversalIN4cute5tupleIJiiiiEEENS1_10collective13CollectiveMmaINS1_37MainloopSm90TmaGmmaWarpSpecializedFP8ILi37ENS5_IJNS4_1CILi4EEESB_NSA_ILi1EEEEEENS1_32KernelTmaWarpSpecializedPingpongEEENS5_IJNSA_ILi64EEENSA_ILi128EEENSA_ILi32EEEEEENS_12float_e4m3_tENS5_IJlSC_lEEESK_SL_NS4_8TiledMMAINS4_8MMA_AtomIJNS4_4SM904GMMA31MMA_64x128x32_F32E4M3E4M3_SS_TNILNSP_7ScaleInE1ELSR_1EEEEEENS4_6LayoutINS5_IJSC_SC_SC_EEENS5_IJNSA_ILi0EEESW_SW_EEEEENS5_IJNS4_10UnderscoreESZ_SZ_EEEEENS4_23SM90_TMA_LOAD_MULTICASTENS4_14ComposedLayoutINS4_7SwizzleILi1ELi4ELi3EEENS4_18smem_ptr_flag_bitsILi8EEENSU_INS5_IJNSA_ILi8EEESI_EEENS5_IJSI_SC_EEEEEEEvNS4_8identityES12_S1C_vS1D_EENS_8epilogue10collective6detail29Sm90TmaWarpSpecializedAdapterINS1G_15DefaultEpilogueISK_SL_SL_NS1F_6thread17LinearCombinationISK_Li1EffLNS1K_9ScaleType4KindE0ELNS_15FloatRoundStyleE2ESK_EENS1_15EpilogueDefaultEEEEEvvEEEEvNT_6ParamsE)
        .other          _ZN7cutlass13device_kernelINS_4gemm6kernel13GemmUniversalIN4cute5tupleIJiiiiEEENS1_10collective13CollectiveMmaINS1_37MainloopSm90TmaGmmaWarpSpecializedFP8ILi37ENS5_IJNS4_1CILi4EEESB_NSA_ILi1EEEEEENS1_32KernelTmaWarpSpecializedPingpongEEENS5_IJNSA_ILi64EEENSA_ILi128EEENSA_ILi32EEEEEENS_12float_e4m3_tENS5_IJlSC_lEEESK_SL_NS4_8TiledMMAINS4_8MMA_AtomIJNS4_4SM904GMMA31MMA_64x128x32_F32E4M3E4M3_SS_TNILNSP_7ScaleInE1ELSR_1EEEEEENS4_6LayoutINS5_IJSC_SC_SC_EEENS5_IJNSA_ILi0EEESW_SW_EEEEENS5_IJNS4_10UnderscoreESZ_SZ_EEEEENS4_23SM90_TMA_LOAD_MULTICASTENS4_14ComposedLayoutINS4_7SwizzleILi1ELi4ELi3EEENS4_18smem_ptr_flag_bitsILi8EEENSU_INS5_IJNSA_ILi8EEESI_EEENS5_IJSI_SC_EEEEEEEvNS4_8identityES12_S1C_vS1D_EENS_8epilogue10collective6detail29Sm90TmaWarpSpecializedAdapterINS1G_15DefaultEpilogueISK_SL_SL_NS1F_6thread17LinearCombinationISK_Li1EffLNS1K_9ScaleType4KindE0ELNS_15FloatRoundStyleE2ESK_EENS1_15EpilogueDefaultEEEEEvvEEEEvNT_6ParamsE,@"STO_CUDA_ENTRY STV_DEFAULT"
_ZN7cutlass13device_kernelINS_4gemm6kernel13GemmUniversalIN4cute5tupleIJiiiiEEENS1_10collective13CollectiveMmaINS1_37MainloopSm90TmaGmmaWarpSpecializedFP8ILi37ENS5_IJNS4_1CILi4EEESB_NSA_ILi1EEEEEENS1_32KernelTmaWarpSpecializedPingpongEEENS5_IJNSA_ILi64EEENSA_ILi128EEENSA_ILi32EEEEEENS_12float_e4m3_tENS5_IJlSC_lEEESK_SL_NS4_8TiledMMAINS4_8MMA_AtomIJNS4_4SM904GMMA31MMA_64x128x32_F32E4M3E4M3_SS_TNILNSP_7ScaleInE1ELSR_1EEEEEENS4_6LayoutINS5_IJSC_SC_SC_EEENS5_IJNSA_ILi0EEESW_SW_EEEEENS5_IJNS4_10UnderscoreESZ_SZ_EEEEENS4_23SM90_TMA_LOAD_MULTICASTENS4_14ComposedLayoutINS4_7SwizzleILi1ELi4ELi3EEENS4_18smem_ptr_flag_bitsILi8EEENSU_INS5_IJNSA_ILi8EEESI_EEENS5_IJSI_SC_EEEEEEEvNS4_8identityES12_S1C_vS1D_EENS_8epilogue10collective6detail29Sm90TmaWarpSpecializedAdapterINS1G_15DefaultEpilogueISK_SL_SL_NS1F_6thread17LinearCombinationISK_Li1EffLNS1K_9ScaleType4KindE0ELNS_15FloatRoundStyleE2ESK_EENS1_15EpilogueDefaultEEEEEvvEEEEvNT_6ParamsE:
[----:B------:R-:W-:Y:S01]  /*0000*/  LDC R1, c[0x0][0x28] ;  /* 0x00000a00ff017b82 */ /* 0x000fe20000000800 */
[----:B------:R-:W0:Y:S01]  /*0010*/  S2R R11, SR_TID.X ;  /* 0x00000000000b7919 */ /* 0x000e220000002100 */
[----:B------:R-:W-:Y:S01]  /*0020*/  ELECT P0, URZ, PT ;  /* 0x00000000003f782f */ /* 0x000fe20003800000 */
[----:B------:R-:W-:Y:S01]  /*0030*/  BSSY B0, `(.L_x_0) ;  /* 0x000000f000007945 */ /* 0x000fe20003800000 */
[--C-:B0-----:R-:W-:Y:S02]  /*0040*/  SHF.R.U32.HI R0, RZ, 0x5, R11.reuse ;  /* 0x00000005ff007819 */ /* 0x101fe4000001160b */
[----:B------:R-:W-:-:S03]  /*0050*/  SHF.R.U32.HI R3, RZ, 0x7, R11 ;  /* 0x00000007ff037819 */ /* 0x000fc6000001160b */
[----:B------:R-:W0:Y:S04]  /*0060*/  SHFL.IDX PT, R2, R0, RZ, 0x1f ;  /* 0x00001fff00027589 */ /* 0x000e2800000e0000 */
[----:B------:R1:W2:Y:S01]  /*0070*/  SHFL.IDX PT, R5, R3, RZ, 0x1f ;  /* 0x00001fff03057589 */ /* 0x0002a200000e0000 */
[----:B0-----:R-:W-:-:S13]  /*0080*/  ISETP.NE.OR P0, PT, R2, RZ, !P0 ;  /* 0x000000ff0200720c */ /* 0x001fda0004705670 */
[----:B-12---:R-:W-:Y:S05]  /*0090*/  @P0 BRA `(.L_x_1) ;  /* 0x0000000000200947 */ /* 0x006fea0003800000 */
[----:B------:R-:W-:Y:S02]  /*00a0*/  ULDC.64 UR4, c[0x0][0x198] ;  /* 0x0000660000047ab9 */ /* 0x000fe40000000a00 */
[----:B------:R-:W-:Y:S02]  /*00b0*/  UIADD3 UR6, UP0, UR4, 0xf0, URZ ;  /* 0x000000f004067890 */ /* 0x000fe4000ff1e03f */
[----:B------:R-:W-:Y:S02]  /*00c0*/  UIADD3 UR4, UP1, UR4, 0x1f0, URZ ;  /* 0x000001f004047890 */ /* 0x000fe4000ff3e03f */
[----:B------:R-:W-:Y:S02]  /*00d0*/  UIADD3.X UR7, URZ, UR5, URZ, UP0, !UPT ;  /* 0x000000053f077290 */ /* 0x000fe400087fe43f */
[----:B------:R-:W-:-:S07]  /*00e0*/  UIADD3.X UR5, URZ, UR5, URZ, UP1, !UPT ;  /* 0x000000053f057290 */ /* 0x000fce0008ffe43f */
[----:B------:R0:W-:Y:S02]  /*00f0*/  UTMACCTL.PF [UR6] ;  /* 0x00000000060079b9 */ /* 0x0001e40008040000 */
[----:B------:R0:W-:Y:S02]  /*0100*/  UTMACCTL.PF [UR4] ;  /* 0x00000000040079b9 */ /* 0x0001e40008040000 */
[----:B0-----:R-:W-:Y:S01]  /*0110*/  NOP ;  /* 0x0000000000007918 */ /* 0x001fe20000000000 */
.L_x_1:
[----:B------:R-:W-:Y:S05]  /*0120*/  BSYNC B0 ;  /* 0x0000000000007941 */ /* 0x000fea0003800000 */
.L_x_0:
[----:B------:R-:W0:Y:S02]  /*0130*/  SHFL.IDX PT, R6, R0, RZ, 0x1f ;  /* 0x00001fff00067589 */ /* 0x000e2400000e0000 */
[----:B0-----:R-:W-:-:S13]  /*0140*/  ISETP.NE.AND P0, PT, R6, RZ, PT ;  /* 0x000000ff0600720c */ /* 0x001fda0003f05270 */
[----:B------:R-:W-:Y:S05]  /*0150*/  @P0 BRA `(.L_x_2) ;  /* 0x00000004006c0947 */ /* 0x000fea0003800000 */
[----:B------:R-:W-:Y:S01]  /*0160*/  ELECT P0, URZ, PT ;  /* 0x00000000003f782f */ /* 0x000fe20003800000 */
[----:B------:R-:W-:-:S12]  /*0170*/  BSSY B0, `(.L_x_2) ;  /* 0x0000059000007945 */ /* 0x000fd80003800000 */
[----:B------:R-:W-:Y:S05]  /*0180*/  @!P0 BRA `(.L_x_3) ;  /* 0x00000004005c8947 */ /* 0x000fea0003800000 */
[----:B------:R-:W0:Y:S01]  /*0190*/  S2UR UR8, SR_CgaCtaId ;  /* 0x00000000000879c3 */ /* 0x000e220000008800 */
[----:B------:R-:W-:Y:S01]  /*01a0*/  UMOV UR4, 0x400 ;  /* 0x0000040000047882 */ /* 0x000fe20000000000 */
[----:B------:R-:W-:Y:S01]  /*01b0*/  UMOV UR5, 0x1 ;  /* 0x0000000100057882 */ /* 0x000fe20000000000 */
[----:B------:R-:W-:Y:S02]  /*01c0*/  UMOV UR6, 0x7 ;  /* 0x0000000700067882 */ /* 0x000fe40000000000 */
[----:B------:R-:W-:-:S04]  /*01d0*/  UIADD3 UR6, -UR6, 0x100000, URZ ;  /* 0x0010000006067890 */ /* 0x000fc8000fffe13f */
[----:B------:R-:W-:Y:S02]  /*01e0*/  USHF.L.U32 UR7, UR6, 0xb, URZ ;  /* 0x0000000b06077899 */ /* 0x000fe4000800063f */
[----:B------:R-:W-:Y:S02]  /*01f0*/  USHF.L.U32 UR6, UR6, 0x1, URZ ;  /* 0x0000000106067899 */ /* 0x000fe4000800063f */
[----:B0-----:R-:W-:Y:S02]  /*0200*/  ULEA UR8, UR8, UR4, 0x18 ;  /* 0x0000000408087291 */ /* 0x001fe4000f8ec03f */
[----:B------:R-:W-:-:S04]  /*0210*/  UIADD3 UR4, -UR5, 0x100000, URZ ;  /* 0x0010000005047890 */ /* 0x000fc8000fffe13f */
[----:B------:R-:W-:Y:S02]  /*0220*/  USHF.L.U32 UR5, UR4, 0xb, URZ ;  /* 0x0000000b04057899 */ /* 0x000fe4000800063f */
[----:B------:R-:W-:Y:S01]  /*0230*/  USHF.L.U32 UR4, UR4, 0x1, URZ ;  /* 0x0000000104047899 */ /* 0x000fe2000800063f */
[----:B------:R-:W0:Y:S11]  /*0240*/  FENCE.VIEW.ASYNC.S ;  /* 0x00000000000073c6 */ /* 0x000e360000000000 */
[----:B0-----:R0:W1:Y:S01]  /*0250*/  SYNCS.EXCH.64 URZ, [UR8], UR4 ;  /* 0x00000004083f75b2 */ /* 0x0010620008000100 */
[----:B------:R0:W2:Y:S01]  /*0260*/  SYNCS.EXCH.64 URZ, [UR8+0x128], UR6 ;  /* 0x00012806083f75b2 */ /* 0x0000a20008000100 */
[----:B------:R0:W3:Y:S01]  /*0270*/  SYNCS.EXCH.64 URZ, [UR8+0x8], UR4 ;  /* 0x00000804083f75b2 */ /* 0x0000e20008000100 */
[----:B------:R0:W4:Y:S01]  /*0280*/  SYNCS.EXCH.64 URZ, [UR8+0x130], UR6 ;  /* 0x00013006083f75b2 */ /* 0x0001220008000100 */
[----:B------:R0:W0:Y:S01]  /*0290*/  SYNCS.EXCH.64 URZ, [UR8+0x10], UR4 ;  /* 0x00001004083f75b2 */ /* 0x0000220008000100 */
        /* <DEDUP_REMOVED lines=69> */
[----:B-1234-:R-:W-:Y:S01]  /*06f0*/  NOP ;  /* 0x0000000000007918 */ /* 0x01efe20000000000 */
.L_x_3:
[----:B0-----:R-:W-:Y:S05]  /*0700*/  BSYNC B0 ;  /* 0x0000000000007941 */ /* 0x001fea0003800000 */
.L_x_2:
[----:B------:R-:W-:Y:S01]  /*0710*/  SHF.R.S32.HI R4, RZ, 0x1f, R11 ;  /* 0x0000001fff047819 */ /* 0x000fe2000001140b */
[----:B------:R-:W0:Y:S01]  /*0720*/  SHFL.IDX PT, R7, R0, RZ, 0x1f ;  /* 0x00001fff00077589 */ /* 0x000e2200000e0000 */
[----:B------:R-:W1:Y:S01]  /*0730*/  S2UR UR13, SR_CTAID.X ;  /* 0x00000000000d79c3 */ /* 0x000e620000002500 */
[----:B------:R-:W-:Y:S02]  /*0740*/  ELECT P0, URZ, PT ;  /* 0x00000000003f782f */ /* 0x000fe40003800000 */
[----:B------:R-:W-:Y:S01]  /*0750*/  LEA.HI R4, R4, R11, RZ, 0x7 ;  /* 0x0000000b04047211 */ /* 0x000fe200078f38ff */
[----:B------:R-:W2:Y:S01]  /*0760*/  SHFL.IDX PT, R8, R0, RZ, 0x1f ;  /* 0x00001fff00087589 */ /* 0x000ea200000e0000 */
[----:B------:R-:W-:Y:S01]  /*0770*/  SHF.R.S32.HI R9, RZ, 0x1f, R6 ;  /* 0x0000001fff097819 */ /* 0x000fe20000011406 */
[----:B------:R-:W-:Y:S01]  /*0780*/  ULDC UR4, c[0x0][0x150] ;  /* 0x0000540000047ab9 */ /* 0x000fe20000000800 */
[----:B------:R-:W-:Y:S01]  /*0790*/  LOP3.LUT R4, R4, 0xffffff80, RZ, 0xc0, !PT ;  /* 0xffffff8004047812 */ /* 0x000fe200078ec0ff */
[----:B------:R-:W3:Y:S01]  /*07a0*/  S2R R16, SR_CTAID.Y ;  /* 0x0000000000107919 */ /* 0x000ee20000002600 */
[----:B------:R-:W-:Y:S01]  /*07b0*/  LEA.HI R9, R9, R6, RZ, 0x2 ;  /* 0x0000000609097211 */ /* 0x000fe200078f10ff */
[----:B------:R-:W4:Y:S01]  /*07c0*/  LDC R12, c[0x0][0x144] ;  /* 0x00005100ff0c7b82 */ /* 0x000f220000000800 */
[----:B------:R-:W-:Y:S01]  /*07d0*/  ELECT P1, URZ, PT ;  /* 0x00000000003f782f */ /* 0x000fe20003820000 */
[----:B------:R-:W-:Y:S01]  /*07e0*/  IMAD.IADD R10, R11, 0x1, -R4 ;  /* 0x000000010b0a7824 */ /* 0x000fe200078e0a04 */
[----:B------:R5:W4:Y:S01]  /*07f0*/  SHFL.IDX PT, R14, R3, RZ, 0x1f ;  /* 0x00001fff030e7589 */ /* 0x000b2200000e0000 */
[----:B------:R-:W-:Y:S01]  /*0800*/  LOP3.LUT R9, R9, 0x3ffffffc, RZ, 0xc0, !PT ;  /* 0x3ffffffc09097812 */ /* 0x000fe200078ec0ff */
[----:B------:R-:W-:Y:S01]  /*0810*/  ULDC UR5, c[0x0][0x154] ;  /* 0x0000550000057ab9 */ /* 0x000fe20000000800 */
[----:B------:R-:W-:Y:S01]  /*0820*/  UMOV UR12, 0x80 ;  /* 0x00000080000c7882 */ /* 0x000fe20000000000 */
[----:B------:R-:W-:Y:S01]  /*0830*/  SHF.R.S32.HI R19, RZ, 0x1f, R10 ;  /* 0x0000001fff137819 */ /* 0x000fe2000001140a */
[----:B------:R-:W3:Y:S01]  /*0840*/  LDC R13, c[0x0][0x140] ;  /* 0x00005000ff0d7b82 */ /* 0x000ee20000000800 */
[----:B------:R-:W-:Y:S01]  /*0850*/  IMAD.IADD R9, R6, 0x1, -R9 ;  /* 0x0000000106097824 */ /* 0x000fe200078e0a09 */
[----:B------:R-:W-:Y:S01]  /*0860*/  NOP ;  /* 0x0000000000007918 */ /* 0x000fe20000000000 */
[----:B------:R-:W-:Y:S01]  /*0870*/  LEA.HI R4, R19, R10, RZ, 0x3 ;  /* 0x0000000a13047211 */ /* 0x000fe200078f18ff */
[----:B------:R-:W-:Y:S01]  /*0880*/  NOP ;  /* 0x0000000000007918 */ /* 0x000fe20000000000 */
[----:B-----5:R-:W-:Y:S01]  /*0890*/  SHF.R.S32.HI R3, RZ, 0x1f, R2 ;  /* 0x0000001fff037819 */ /* 0x020fe20000011402 */
[----:B------:R-:W-:Y:S01]  /*08a0*/  VIADD R40, R5, 0xffffffff ;  /* 0xffffffff05287836 */ /* 0x000fe20000000000 */
[----:B0-----:R-:W-:Y:S01]  /*08b0*/  ISETP.NE.OR P0, PT, R7, RZ, !P0 ;  /* 0x000000ff0700720c */ /* 0x001fe20004705670 */
[----:B------:R-:W0:Y:S01]  /*08c0*/  LDC R25, c[0x0][0x148] ;  /* 0x00005200ff197b82 */ /* 0x000e220000000800 */
[----:B------:R-:W-:-:S02]  /*08d0*/  SHF.R.S32.HI R7, RZ, 0x3, R4 ;  /* 0x00000003ff077819 */ /* 0x000fc40000011404 */
[----:B-1----:R-:W-:Y:S02]  /*08e0*/  I2FP.F32.U32 R0, UR13 ;  /* 0x0000000d00007c45 */ /* 0x002fe40008201000 */
[----:B------:R-:W-:Y:S02]  /*08f0*/  SHF.R.S32.HI R4, RZ, 0x1f, R4 ;  /* 0x0000001fff047819 */ /* 0x000fe40000011404 */
[----:B------:R-:W-:Y:S01]  /*0900*/  LEA.HI R3, R3, R2, RZ, 0x2 ;  /* 0x0000000203037211 */ /* 0x000fe200078f10ff */
[----:B------:R-:W-:Y:S01]  /*0910*/  FMUL R0, R0, UR4 ;  /* 0x0000000400007c20 */ /* 0x000fe20008400000 */
[----:B------:R-:W-:Y:S01]  /*0920*/  LEA.HI R4, R4, R7, RZ, 0x2 ;  /* 0x0000000704047211 */ /* 0x000fe200078f10ff */
[----:B------:R-:W-:Y:S01]  /*0930*/  UMOV UR4, 0x20 ;  /* 0x0000002000047882 */ /* 0x000fe20000000000 */
[----:B--2---:R-:W-:Y:S01]  /*0940*/  ISETP.NE.OR P1, PT, R8, RZ, !P1 ;  /* 0x000000ff0800720c */ /* 0x004fe20004f25670 */
[----:B------:R-:W-:Y:S01]  /*0950*/  VOTEU.ALL UP2, P0 ;  /* 0x00000000003f7886 */ /* 0x000fe20000040000 */
[----:B------:R-:W-:Y:S01]  /*0960*/  LOP3.LUT R4, R4, 0xfffffffc, RZ, 0xc0, !PT ;  /* 0xfffffffc04047812 */ /* 0x000fe200078ec0ff */
[----:B------:R-:W1:Y:S01]  /*0970*/  F2I.U32.TRUNC.NTZ R0, R0 ;  /* 0x0000000000007305 */ /* 0x000e62000020f000 */
[----:B------:R-:W-:Y:S01]  /*0980*/  LOP3.LUT R3, R3, 0xfffffffc, RZ, 0xc0, !PT ;  /* 0xfffffffc03037812 */ /* 0x000fe200078ec0ff */
[----:B------:R-:W-:Y:S01]  /*0990*/  VOTEU.ALL UP0, P0 ;  /* 0x00000000003f7886 */ /* 0x000fe20000000000 */
[----:B------:R-:W2:Y:S01]  /*09a0*/  @!UP2 S2UR UR7, SR_CgaCtaId ;  /* 0x000000000007a9c3 */ /* 0x000ea20000008800 */
[----:B------:R-:W-:Y:S01]  /*09b0*/  IMAD.IADD R4, R7, 0x1, -R4 ;  /* 0x0000000107047824 */ /* 0x000fe200078e0a04 */
[----:B------:R-:W-:Y:S01]  /*09c0*/  @!UP2 UMOV UR6, 0x400 ;  /* 0x000004000006a882 */ /* 0x000fe20000000000 */
[----:B------:R-:W-:Y:S01]  /*09d0*/  IMAD.IADD R18, R2, 0x1, -R3 ;  /* 0x0000000102127824 */ /* 0x000fe200078e0a03 */
[----:B---3--:R-:W-:Y:S01]  /*09e0*/  ISETP.EQ.U32.AND P3, PT, R13, 0x1, PT ;  /* 0x000000010d00780c */ /* 0x008fe20003f62070 */
[----:B------:R-:W-:Y:S01]  /*09f0*/  IMAD R4, R9, 0x4, R4 ;  /* 0x0000000409047824 */ /* 0x000fe200078e0204 */
[----:B------:R-:W-:Y:S01]  /*0a00*/  VOTEU.ALL UP1, P0 ;  /* 0x00000000003f7886 */ /* 0x000fe20000020000 */
[----:B------:R-:W-:Y:S01]  /*0a10*/  VOTEU.ALL UP3, P1 ;  /* 0x00000000003f7886 */ /* 0x000fe20000860000 */
[----:B------:R-:W-:Y:S01]  /*0a20*/  VOTEU.ALL UP4, P1 ;  /* 0x00000000003f7886 */ /* 0x000fe20000880000 */
[----:B------:R-:W-:Y:S01]  /*0a30*/  VOTEU.ALL UP5, P1 ;  /* 0x00000000003f7886 */ /* 0x000fe200008a0000 */
[----:B------:R-:W-:Y:S01]  /*0a40*/  SHF.R.S32.HI R3, RZ, 0x1f, R4 ;  /* 0x0000001fff037819 */ /* 0x000fe20000011404 */
[----:B------:R-:W-:Y:S01]  /*0a50*/  IMAD.MOV.U32 R13, RZ, RZ, 0x1 ;  /* 0x00000001ff0d7424 */ /* 0x000fe200078e00ff */
[----:B------:R-:W3:Y:S01]  /*0a60*/  @!UP3 S2UR UR10, SR_CgaCtaId ;  /* 0x00000000000ab9c3 */ /* 0x000ee20000008800 */
[----:B-1----:R-:W-:Y:S01]  /*0a70*/  IMAD.MOV R7, RZ, RZ, -R0 ;  /* 0x000000ffff077224 */ /* 0x002fe200078e0a00 */
[----:B------:R-:W-:Y:S01]  /*0a80*/  LEA.HI R3, R3, R4, RZ, 0x2 ;  /* 0x0000000403037211 */ /* 0x000fe200078f10ff */
[----:B------:R-:W-:Y:S01]  /*0a90*/  @!UP3 UMOV UR9, 0x400 ;  /* 0x000004000009b882 */ /* 0x000fe20000000000 */
[----:B------:R-:W-:Y:S01]  /*0aa0*/  I2FP.F32.U32 R0, R16 ;  /* 0x0000001000007245 */ /* 0x000fe20000201000 */
[----:B----4-:R-:W-:Y:S01]  /*0ab0*/  IMAD R24, R12, R7, UR13 ;  /* 0x0000000d0c187e24 */ /* 0x010fe2000f8e0207 */
[----:B------:R-:W-:Y:S01]  /*0ac0*/  LOP3.LUT R7, R3, 0xfffffffc, RZ, 0xc0, !PT ;  /* 0xfffffffc03077812 */ /* 0x000fe200078ec0ff */
[----:B------:R-:W-:Y:S01]  /*0ad0*/  IMAD.SHL.U32 R3, R4, 0x4, RZ ;  /* 0x0000000404037824 */ /* 0x000fe200078e00ff */
[----:B------:R-:W-:Y:S01]  /*0ae0*/  LOP3.LUT P0, RZ, R10, 0x7, RZ, 0xc0, !PT ;  /* 0x000000070aff7812 */ /* 0x000fe2000780c0ff */
[----:B------:R-:W-:Y:S01]  /*0af0*/  FMUL R0, R0, UR5 ;  /* 0x0000000500007c20 */ /* 0x000fe20008400000 */
[----:B------:R-:W-:-:S04]  /*0b00*/  @!UP2 UIADD3 UR4, -UR4, 0x100000, URZ ;  /* 0x001000000404a890 */ /* 0x000fc8000fffe13f */
[----:B------:R-:W-:Y:S02]  /*0b10*/  @!UP2 USHF.L.U32 UR5, UR4, 0xb, URZ ;  /* 0x0000000b0405a899 */ /* 0x000fe4000800063f */
[----:B------:R-:W-:Y:S01]  /*0b20*/  @!UP2 USHF.L.U32 UR4, UR4, 0x1, URZ ;  /* 0x000000010404a899 */ /* 0x000fe2000800063f */
[C---:B------:R-:W-:Y:S01]  /*0b30*/  IMAD.IADD R7, R4.reuse, 0x1, -R7 ;  /* 0x0000000104077824 */ /* 0x040fe200078e0a07 */
[----:B------:R-:W-:Y:S01]  /*0b40*/  LOP3.LUT R12, R4, 0xc, R3, 0x78, !PT ;  /* 0x0000000c040c7812 */ /* 0x000fe200078e7803 */
[----:B--2---:R-:W-:Y:S01]  /*0b50*/  @!UP2 ULEA UR8, UR7, UR6, 0x18 ;  /* 0x000000060708a291 */ /* 0x004fe2000f8ec03f */
[----:B------:R-:W-:Y:S01]  /*0b60*/  ISETP.GE.U32.AND P6, PT, R40, 0x2, PT ;  /* 0x000000022800780c */ /* 0x000fe20003fc6070 */
[----:B------:R-:W1:Y:S01]  /*0b70*/  F2I.U32.TRUNC.NTZ R0, R0 ;  /* 0x0000000000007305 */ /* 0x000e62000020f000 */
[----:B------:R-:W-:Y:S01]  /*0b80*/  ISETP.NE.AND P2, PT, R7, R24, PT ;  /* 0x000000180700720c */ /* 0x000fe20003f45270 */
[----:B------:R-:W-:-:S04]  /*0b90*/  @!UP3 UIADD3 UR6, -UR12, 0x100000, URZ ;  /* 0x001000000c06b890 */ /* 0x000fc8000fffe13f */
[----:B------:R-:W-:Y:S02]  /*0ba0*/  @!UP3 USHF.L.U32 UR7, UR6, 0xb, URZ ;  /* 0x0000000b0607b899 */ /* 0x000fe4000800063f */
[----:B------:R-:W-:Y:S01]  /*0bb0*/  @!UP3 USHF.L.U32 UR6, UR6, 0x1, URZ ;  /* 0x000000010606b899 */ /* 0x000fe2000800063f */
[----:B------:R-:W-:Y:S01]  /*0bc0*/  ISETP.LT.U32.AND P0, PT, R12, 0x10, !P0 ;  /* 0x000000100c00780c */ /* 0x000fe20004701070 */
[----:B------:R-:W-:Y:S01]  /*0bd0*/  VOTEU.ALL UP2, P1 ;  /* 0x00000000003f7886 */ /* 0x000fe20000840000 */
[----:B------:R-:W-:Y:S02]  /*0be0*/  R2UR UR11, R14 ;  /* 0x000000000e0b72ca */ /* 0x000fe400000e0000 */
[----:B------:R-:W-:Y:S01]  /*0bf0*/  ISETP.NE.AND P4, PT, R5, RZ, PT ;  /* 0x000000ff0500720c */ /* 0x000fe20003f85270 */
[----:B---3--:R-:W-:Y:S01]  /*0c00*/  @!UP3 ULEA UR9, UR10, UR9, 0x18 ;  /* 0x000000090a09b291 */ /* 0x008fe2000f8ec03f */
[----:B------:R-:W2:Y:S02]  /*0c10*/  FENCE.VIEW.ASYNC.S ;  /* 0x00000000000073c6 */ /* 0x000ea40000000000 */
[----:B--2---:R2:W3:Y:S01]  /*0c20*/  @!UP0 SYNCS.EXCH.64 URZ, [UR8+0x280], UR4 ;  /* 0x00028004083f85b2 */ /* 0x0044e20008000100 */
[----:B------:R-:W-:Y:S01]  /*0c30*/  VOTEU.ALL UP3, P1 ;  /* 0x00000000003f7886 */ /* 0x000fe20000860000 */
[----:B------:R-:W-:-:S02]  /*0c40*/  ISETP.NE.AND P1, PT, R18, 0x3, PT ;  /* 0x000000031200780c */ /* 0x000fc40003f25270 */
[----:B------:R-:W-:Y:S01]  /*0c50*/  @P2 SHF.R.S32.HI R3, RZ, 0x1f, R12 ;  /* 0x0000001fff032819 */ /* 0x000fe2000001140c */
[----:B-1----:R-:W-:Y:S01]  /*0c60*/  IMAD.MOV R26, RZ, RZ, -R0 ;  /* 0x000000ffff1a7224 */ /* 0x002fe200078e0a00 */
[----:B------:R-:W-:Y:S02]  /*0c70*/  ISETP.EQ.OR P1, PT, R18, RZ, !P1 ;  /* 0x000000ff1200720c */ /* 0x000fe40004f22670 */
[----:B------:R-:W-:Y:S01]  /*0c80*/  @P2 LEA.HI R3, R3, R12, RZ, 0x2 ;  /* 0x0000000c03032211 */ /* 0x000fe200078f10ff */
[----:B0-----:R-:W-:Y:S01]  /*0c90*/  IMAD R0, R25, R26, R16 ;  /* 0x0000001a19007224 */ /* 0x001fe200078e0210 */
[----:B------:R-:W-:Y:S02]  /*0ca0*/  ISETP.EQ.AND P1, PT, R5, RZ, P1 ;  /* 0x000000ff0500720c */ /* 0x000fe40000f22270 */
[----:B------:R-:W-:Y:S02]  /*0cb0*/  @P2 SHF.R.S32.HI R3, RZ, 0x2, R3 ;  /* 0x00000002ff032819 */ /* 0x000fe40000011403 */
[----:B------:R-:W-:Y:S01]  /*0cc0*/  SEL R7, RZ, 0x1, !P1 ;  /* 0x00000001ff077807 */ /* 0x000fe20004800000 */
[----:B------:R2:W0:Y:S01]  /*0cd0*/  @!UP1 SYNCS.EXCH.64 URZ, [UR8+0x288], UR4 ;  /* 0x00028804083f95b2 */ /* 0x0004220008000100 */
[----:B------:R-:W-:Y:S01]  /*0ce0*/  @P2 ISETP.NE.AND P5, PT, R3, R0, PT ;  /* 0x000000000300220c */ /* 0x000fe20003fa5270 */
[----:B------:R-:W-:Y:S01]  /*0cf0*/  NOP ;  /* 0x0000000000007918 */ /* 0x000fe20000000000 */
[----:B------:R-:W-:-:S02]  /*0d00*/  SEL R0, RZ, 0x1, !P0 ;  /* 0x00000001ff007807 */ /* 0x000fc40004000000 */
[----:B------:R-:W-:Y:S02]  /*0d10*/  @P2 SEL R13, RZ, 0x1, P5 ;  /* 0x00000001ff0d2807 */ /* 0x000fe40002800000 */
[----:B------:R-:W-:Y:S02]  /*0d20*/  SEL R7, R7, 0x2, P6 ;  /* 0x0000000207077807 */ /* 0x000fe40003000000 */
[----:B------:R-:W-:Y:S01]  /*0d30*/  LOP3.LUT R13, R13, R0, RZ, 0xc0, !PT ;  /* 0x000000000d0d7212 */ /* 0x000fe200078ec0ff */
[----:B------:R2:W1:Y:S01]  /*0d40*/  @!UP2 SYNCS.EXCH.64 URZ, [UR9+0x260], UR6 ;  /* 0x00026006093fa5b2 */ /* 0x0004620008000100 */
[----:B------:R2:W4:Y:S01]  /*0d50*/  @!UP3 SYNCS.EXCH.64 URZ, [UR9+0x268], UR6 ;  /* 0x00026806093fb5b2 */ /* 0x0005220008000100 */
[----:B------:R2:W0:Y:S01]  /*0d60*/  @!UP4 SYNCS.EXCH.64 URZ, [UR9+0x270], UR6 ;  /* 0x00027006093fc5b2 */ /* 0x0004220008000100 */
[----:B------:R2:W0:Y:S01]  /*0d70*/  @!UP5 SYNCS.EXCH.64 URZ, [UR9+0x278], UR6 ;  /* 0x00027806093fd5b2 */ /* 0x0004220008000100 */
[----:B------:R-:W-:Y:S01]  /*0d80*/  NOP ;  /* 0x0000000000007918 */ /* 0x000fe20000000000 */
[----:B--23--:R-:W-:Y:S05]  /*0d90*/  @!P3 BRA `(.L_x_4) ;  /* 0x000000000008b947 */ /* 0x00cfea0003800000 */
[----:B01--4-:R-:W-:Y:S01]  /*0da0*/  UCGABAR_ARV ;  /* 0x00000000000079c7 */ /* 0x013fe20008000000 */
[----:B------:R-:W-:Y:S05]  /*0db0*/  BRA `(.L_x_5) ;  /* 0x0000000000047947 */ /* 0x000fea0003800000 */
.L_x_4:
[----:B01--4-:R-:W-:Y:S01]  /*0dc0*/  NOP ;  /* 0x0000000000007918 */ /* 0x013fe20000000000 */
.L_x_5:
[----:B------:R-:W-:Y:S01]  /*0dd0*/  ULDC.64 UR4, c[0x0][0x598] ;  /* 0x0001660000047ab9 */ /* 0x000fe20000000a00 */
[----:B------:R-:W-:Y:S01]  /*0de0*/  ULDC.64 UR20, c[0x0][0x208] ;  /* 0x0000820000147ab9 */ /* 0x000fe20000000a00 */
[----:B------:R-:W-:-:S04]  /*0df0*/  ISETP.NE.U32.AND P0, PT, RZ, UR4, PT ;  /* 0x00000004ff007c0c */ /* 0x000fc8000bf05070 */
[----:B------:R-:W-:-:S13]  /*0e00*/  ISETP.NE.AND.EX P0, PT, RZ, UR5, PT, P0 ;  /* 0x00000005ff007c0c */ /* 0x000fda000bf05300 */
[----:B------:R-:W-:Y:S05]  /*0e10*/  @!P0 BRA `(.L_x_6) ;  /* 0x00000000001c8947 */ /* 0x000fea0003800000 */
[----:B------:R-:W0:Y:S02]  /*0e20*/  LDC.64 R2, c[0x0][0x598] ;  /* 0x00016600ff027b82 */ /* 0x000e240000000a00 */
[----:B0-----:R-:W2:Y:S02]  /*0e30*/  LDG.E.64 R2, desc[UR20][R2.64] ;  /* 0x0000001402027981 */ /* 0x001ea4000c1e1b00 */
[----:B--2---:R-:W-:-:S04]  /*0e40*/  ISETP.NE.U32.AND P0, PT, R2, RZ, PT ;  /* 0x000000ff0200720c */ /* 0x004fc80003f05070 */
[----:B------:R-:W-:-:S13]  /*0e50*/  ISETP.NE.AND.EX P0, PT, R3, RZ, PT, P0 ;  /* 0x000000ff0300720c */ /* 0x000fda0003f05300 */
[----:B------:R-:W-:Y:S05]  /*0e60*/  @!P0 BRA `(.L_x_6) ;  /* 0x0000000000088947 */ /* 0x000fea0003800000 */
[----:B------:R0:W5:Y:S01]  /*0e70*/  LD.E R14, desc[UR20][R2.64] ;  /* 0x00000014020e7980 */ /* 0x000162000c101900 */
[----:B------:R-:W-:Y:S05]  /*0e80*/  BRA `(.L_x_7) ;  /* 0x0000000000207947 */ /* 0x000fea0003800000 */
.L_x_6:
[----:B------:R-:W-:Y:S02]  /*0e90*/  ULDC.64 UR4, c[0x0][0x588] ;  /* 0x0001620000047ab9 */ /* 0x000fe40000000a00 */
[----:B------:R-:W-:-:S04]  /*0ea0*/  ISETP.NE.U32.AND P0, PT, RZ, UR4, PT ;  /* 0x00000004ff007c0c */ /* 0x000fc8000bf05070 */
[----:B------:R-:W-:-:S13]  /*0eb0*/  ISETP.NE.AND.EX P0, PT, RZ, UR5, PT, P0 ;  /* 0x00000005ff007c0c */ /* 0x000fda000bf05300 */
[----:B------:R-:W-:Y:S05]  /*0ec0*/  @!P0 BRA `(.L_x_8) ;  /* 0x00000000000c8947 */ /* 0x000fea0003800000 */
[----:B------:R-:W0:Y:S02]  /*0ed0*/  LDC.64 R14, c[0x0][0x588] ;  /* 0x00016200ff0e7b82 */ /* 0x000e240000000a00 */
[----:B0-----:R1:W5:Y:S01]  /*0ee0*/  LDG.E R14, desc[UR20][R14.64] ;  /* 0x000000140e0e7981 */ /* 0x001362000c1e1900 */
[----:B------:R-:W-:Y:S05]  /*0ef0*/  BRA `(.L_x_7) ;  /* 0x0000000000047947 */ /* 0x000fea0003800000 */
.L_x_8:
[----:B------:R-:W2:Y:S02]  /*0f00*/  LDC R14, c[0x0][0x580] ;  /* 0x00016000ff0e7b82 */ /* 0x000ea40000000800 */
.L_x_7:
[----:B------:R-:W-:Y:S02]  /*0f10*/  ULDC.64 UR4, c[0x0][0x5a0] ;  /* 0x0001680000047ab9 */ /* 0x000fe40000000a00 */
[----:B------:R-:W-:-:S04]  /*0f20*/  ISETP.NE.U32.AND P0, PT, RZ, UR4, PT ;  /* 0x00000004ff007c0c */ /* 0x000fc8000bf05070 */
[----:B------:R-:W-:-:S13]  /*0f30*/  ISETP.NE.AND.EX P0, PT, RZ, UR5, PT, P0 ;  /* 0x00000005ff007c0c */ /* 0x000fda000bf05300 */
[----:B------:R-:W-:Y:S05]  /*0f40*/  @!P0 BRA `(.L_x_9) ;  /* 0x00000000001c8947 */ /* 0x000fea0003800000 */
[----:B0-----:R-:W0:Y:S02]  /*0f50*/  LDC.64 R2, c[0x0][0x5a0] ;  /* 0x00016800ff027b82 */ /* 0x001e240000000a00 */
[----:B0-----:R-:W3:Y:S02]  /*0f60*/  LDG.E.64 R2, desc[UR20][R2.64] ;  /* 0x0000001402027981 */ /* 0x001ee4000c1e1b00 */
[----:B---3--:R-:W-:-:S04]  /*0f70*/  ISETP.NE.U32.AND P0, PT, R2, RZ, PT ;  /* 0x000000ff0200720c */ /* 0x008fc80003f05070 */
[----:B------:R-:W-:-:S13]  /*0f80*/  ISETP.NE.AND.EX P0, PT, R3, RZ, PT, P0 ;  /* 0x000000ff0300720c */ /* 0x000fda0003f05300 */
[----:B------:R-:W-:Y:S05]  /*0f90*/  @!P0 BRA `(.L_x_9) ;  /* 0x0000000000088947 */ /* 0x000fea0003800000 */
[----:B-1----:R0:W5:Y:S01]  /*0fa0*/  LD.E R15, desc[UR20][R2.64] ;  /* 0x00000014020f7980 */ /* 0x002162000c101900 */
[----:B------:R-:W-:Y:S05]  /*0fb0*/  BRA `(.L_x_10) ;  /* 0x0000000000207947 */ /* 0x000fea0003800000 */
.L_x_9:
[----:B------:R-:W-:Y:S02]  /*0fc0*/  ULDC.64 UR4, c[0x0][0x590] ;  /* 0x0001640000047ab9 */ /* 0x000fe40000000a00 */
[----:B------:R-:W-:-:S04]  /*0fd0*/  ISETP.NE.U32.AND P0, PT, RZ, UR4, PT ;  /* 0x00000004ff007c0c */ /* 0x000fc8000bf05070 */
[----:B------:R-:W-:-:S13]  /*0fe0*/  ISETP.NE.AND.EX P0, PT, RZ, UR5, PT, P0 ;  /* 0x00000005ff007c0c */ /* 0x000fda000bf05300 */
[----:B------:R-:W-:Y:S05]  /*0ff0*/  @!P0 BRA `(.L_x_11) ;  /* 0x00000000000c8947 */ /* 0x000fea0003800000 */
[----:B0-----:R-:W1:Y:S02]  /*1000*/  LDC.64 R2, c[0x0][0x590] ;  /* 0x00016400ff027b82 */ /* 0x001e640000000a00 */
[----:B-1----:R1:W5:Y:S01]  /*1010*/  LDG.E R15, desc[UR20][R2.64] ;  /* 0x00000014020f7981 */ /* 0x002362000c1e1900 */
[----:B------:R-:W-:Y:S05]  /*1020*/  BRA `(.L_x_10) ;  /* 0x0000000000047947 */ /* 0x000fea0003800000 */
.L_x_11:
[----:B-1----:R-:W3:Y:S02]  /*1030*/  LDC R15, c[0x0][0x584] ;  /* 0x00016100ff0f7b82 */ /* 0x002ee40000000800 */
.L_x_10:
[----:B------:R-:W4:Y:S01]  /*1040*/  LDC R0, c[0x0][0x65c] ;  /* 0x00019700ff007b82 */ /* 0x000f220000000800 */
[----:B------:R-:W-:Y:S01]  /*1050*/  ULDC UR8, c[0x0][0x28c] ;  /* 0x0000a30000087ab9 */ /* 0x000fe20000000800 */
[----:B------:R-:W-:Y:S01]  /*1060*/  ISETP.NE.AND P0, PT, R5, 0x2, PT ;  /* 0x000000020500780c */ /* 0x000fe20003f05270 */
[----:B------:R-:W-:Y:S01]  /*1070*/  UIADD3 UR8, UR8, 0x1f, URZ ;  /* 0x0000001f08087890 */ /* 0x000fe2000fffe03f */
[----:B------:R-:W-:Y:S01]  /*1080*/  IMAD.U32 R4, RZ, RZ, UR13 ;  /* 0x0000000dff047e24 */ /* 0x000fe2000f8e00ff */
[----:B------:R-:W-:Y:S01]  /*1090*/  UMOV UR5, URZ ;  /* 0x0000003f00057c82 */ /* 0x000fe20008000000 */
[----:B------:R-:W-:Y:S01]  /*10a0*/  UMOV UR4, URZ ;  /* 0x0000003f00047c82 */ /* 0x000fe20008000000 */
[----:B------:R-:W-:-:S04]  /*10b0*/  USHF.R.S32.HI UR9, URZ, 0x1f, UR8 ;  /* 0x0000001f3f097899 */ /* 0x000fc80008011408 */
[----:B------:R-:W-:Y:S01]  /*10c0*/  ULEA.HI UR9, UR9, UR8, URZ, 0x5 ;  /* 0x0000000809097291 */ /* 0x000fe2000f8f283f */
[----:B----4-:R-:W-:-:S13]  /*10d0*/  ISETP.NE.AND P2, PT, R0, 0x1, PT ;  /* 0x000000010000780c */ /* 0x010fda0003f45270 */
[----:B01----:R-:W0:Y:S01]  /*10e0*/  @P2 LDC R3, c[0x0][0x10] ;  /* 0x00000400ff032b82 */ /* 0x003e220000000800 */
[----:B------:R-:W-:Y:S02]  /*10f0*/  @P2 IMAD.MOV.U32 R17, RZ, RZ, RZ ;  /* 0x000000ffff112224 */ /* 0x000fe400078e00ff */
[----:B------:R-:W-:-:S05]  /*1100*/  @P2 IMAD.MOV.U32 R5, RZ, RZ, RZ ;  /* 0x000000ffff052224 */ /* 0x000fca00078e00ff */
[----:B------:R-:W1:Y:S01]  /*1110*/  @!P2 LDC R9, c[0x0][0xc] ;  /* 0x00000300ff09ab82 */ /* 0x000e620000000800 */
[----:B------:R-:W-:Y:S01]  /*1120*/  ULDC UR6, c[0x0][0xc] ;  /* 0x0000030000067ab9 */ /* 0x000fe20000000800 */
[----:B------:R-:W-:Y:S02]  /*1130*/  ULDC UR7, c[0x0][0x10] ;  /* 0x0000040000077ab9 */ /* 0x000fe40000000800 */
[----:B------:R-:W-:-:S04]  /*1140*/  UIMAD.WIDE.U32 UR6, UR6, UR7, URZ ;  /* 0x00000007060672a5 */ /* 0x000fc8000f8e003f */
[----:B------:R-:W4:Y:S01]  /*1150*/  LDC R8, c[0x0][0x14] ;  /* 0x00000500ff087b82 */ /* 0x000f220000000800 */
[----:B0-----:R-:W-:Y:S01]  /*1160*/  @P2 IMAD.WIDE.U32 R2, R3, UR13, R16 ;  /* 0x0000000d03022c25 */ /* 0x001fe2000f8e0010 */
[----:B------:R-:W-:-:S03]  /*1170*/  USHF.R.S32.HI UR13, URZ, 0x5, UR9 ;  /* 0x000000053f0d7899 */ /* 0x000fc60008011409 */
[----:B------:R-:W-:Y:S02]  /*1180*/  @P2 IMAD.IADD R3, R3, 0x1, R5 ;  /* 0x0000000103032824 */ /* 0x000fe400078e0205 */
[----:B------:R-:W-:Y:S02]  /*1190*/  IMAD.MOV.U32 R5, RZ, RZ, RZ ;  /* 0x000000ffff057224 */ /* 0x000fe400078e00ff */
[----:B-1----:R-:W-:-:S04]  /*11a0*/  @!P2 IMAD.WIDE.U32 R4, R16, R9, R4 ;  /* 0x000000091004a225 */ /* 0x002fc800078e0004 */
[----:B------:R-:W-:Y:S02]  /*11b0*/  @!P2 IMAD.MOV.U32 R2, RZ, RZ, R4 ;  /* 0x000000ffff02a224 */ /* 0x000fe400078e0004 */
[C---:B----4-:R-:W-:Y:S02]  /*11c0*/  IMAD R21, R8.reuse, UR7, RZ ;  /* 0x0000000708157c24 */ /* 0x050fe4000f8e02ff */
[----:B------:R-:W-:Y:S01]  /*11d0*/  IMAD.WIDE.U32 R8, R8, UR6, RZ ;  /* 0x0000000608087c25 */ /* 0x000fe2000f8e00ff */
[----:B------:R-:W-:-:S03]  /*11e0*/  ULDC.64 UR6, c[0x0][0x650] ;  /* 0x0001940000067ab9 */ /* 0x000fc60000000a00 */
[----:B------:R-:W-:Y:S02]  /*11f0*/  @!P2 IMAD.MOV.U32 R3, RZ, RZ, R5 ;  /* 0x000000ffff03a224 */ /* 0x000fe400078e0005 */
[----:B------:R-:W-:Y:S01]  /*1200*/  IMAD.IADD R0, R9, 0x1, R21 ;  /* 0x0000000109007824 */ /* 0x000fe200078e0215 */
[----:B------:R-:W-:Y:S06]  /*1210*/  @P0 BRA `(.L_x_12) ;  /* 0x0000000000280947 */ /* 0x000fec0003800000 */
[----:B------:R-:W-:Y:S01]  /*1220*/  UIMAD.WIDE.U32 UR4, UR13, -0x45306eb3, URZ ;  /* 0xbacf914d0d0478a5 */ /* 0x000fe2000f8e003f */
[----:B------:R-:W-:Y:S01]  /*1230*/  IADD3 R2, P0, R2, R8, RZ ;  /* 0x0000000802027210 */ /* 0x000fe20007f1e0ff */
[----:B------:R-:W-:Y:S02]  /*1240*/  UISETP.GE.U32.AND UP0, UPT, UR13, 0x25, UPT ;  /* 0x000000250d00788c */ /* 0x000fe4000bf06070 */
[----:B------:R-:W-:Y:S02]  /*1250*/  UIADD3 UR4, -UR5, UR13, URZ ;  /* 0x0000000d05047290 */ /* 0x000fe4000fffe13f */
[----:B------:R-:W-:Y:S02]  /*1260*/  IMAD.X R3, R0, 0x1, R3, P0 ;  /* 0x0000000100037824 */ /* 0x000fe400000e0603 */
[----:B------:R-:W-:-:S04]  /*1270*/  ULEA.HI UR4, UR4, UR5, URZ, 0x1f ;  /* 0x0000000504047291 */ /* 0x000fc8000f8ff83f */
[----:B------:R-:W-:-:S03]  /*1280*/  USHF.R.U32.HI UR5, URZ, 0x5, UR4 ;  /* 0x000000053f057899 */ /* 0x000fc60008011604 */
[----:B------:R-:W-:Y:S01]  /*1290*/  UMOV UR4, URZ ;  /* 0x0000003f00047c82 */ /* 0x000fe20008000000 */
[----:B------:R-:W-:Y:S02]  /*12a0*/  @UP0 ULOP3.LUT UR4, UR5, 0x1, URZ, 0xc0, !UPT ;  /* 0x0000000105040892 */ /* 0x000fe4000f8ec03f */
[----:B------:R-:W-:-:S12]  /*12b0*/  UIMAD UR5, UR5, -0x25, UR13 ;  /* 0xffffffdb050578a4 */ /* 0x000fd8000f8e020d */
.L_x_12:
[----:B------:R-:W-:Y:S01]  /*12c0*/  ISETP.GE.U32.AND P0, PT, R2, UR6, PT ;  /* 0x0000000602007c0c */ /* 0x000fe2000bf06070 */
[----:B------:R-:W-:Y:S01]  /*12d0*/  IMAD.MOV.U32 R6, RZ, RZ, -0x1 ;  /* 0xffffffffff067424 */ /* 0x000fe200078e00ff */
[----:B------:R-:W-:Y:S01]  /*12e0*/  PRMT R20, RZ, 0x7610, R20 ;  /* 0x00007610ff147816 */ /* 0x000fe20000000014 */
[----:B------:R-:W-:Y:S01]  /*12f0*/  IMAD.MOV.U32 R5, RZ, RZ, -0x1 ;  /* 0xffffffffff057424 */ /* 0x000fe200078e00ff */
[----:B------:R-:W-:Y:S01]  /*1300*/  ISETP.GE.U32.AND.EX P0, PT, R3, UR7, PT, P0 ;  /* 0x0000000703007c0c */ /* 0x000fe2000bf06100 */
[----:B------:R-:W-:-:S12]  /*1310*/  IMAD.MOV.U32 R4, RZ, RZ, -0x1 ;  /* 0xffffffffff047424 */ /* 0x000fd800078e00ff */
[----:B------:R-:W-:Y:S05]  /*1320*/  @P0 BRA `(.L_x_13) ;  /* 0x0000000400240947 */ /* 0x000fea0003800000 */
[----:B------:R-:W0:Y:S01]  /*1330*/  LDC.64 R28, c[0x0][0x628] ;  /* 0x00018a00ff1c7b82 */ /* 0x000e220000000a00 */
[----:B------:R-:W-:Y:S02]  /*1340*/  IMAD.MOV.U32 R4, RZ, RZ, R2 ;  /* 0x000000ffff047224 */ /* 0x000fe400078e0002 */
[----:B------:R-:W-:-:S05]  /*1350*/  IMAD.MOV.U32 R5, RZ, RZ, R3 ;  /* 0x000000ffff057224 */ /* 0x000fca00078e0003 */
[----:B------:R-:W1:Y:S08]  /*1360*/  LDC R6, c[0x0][0x630] ;  /* 0x00018c00ff067b82 */ /* 0x000e700000000800 */
[----:B------:R-:W4:Y:S01]  /*1370*/  LDC.64 R30, c[0x0][0x620] ;  /* 0x00018800ff1e7b82 */ /* 0x000f220000000a00 */
[----:B0-----:R-:W-:-:S04]  /*1380*/  ISETP.NE.U32.AND P0, PT, R28, RZ, PT ;  /* 0x000000ff1c00720c */ /* 0x001fc80003f05070 */
[----:B------:R-:W-:-:S13]  /*1390*/  ISETP.NE.AND.EX P0, PT, R29, RZ, PT, P0 ;  /* 0x000000ff1d00720c */ /* 0x000fda0003f05300 */
[----:B-1--4-:R-:W-:Y:S05]  /*13a0*/  @!P0 BRA `(.L_x_14) ;  /* 0x0000000000288947 */ /* 0x012fea0003800000 */
[----:B------:R-:W0:Y:S02]  /*13b0*/  LDC R23, c[0x0][0x634] ;  /* 0x00018d00ff177b82 */ /* 0x000e240000000800 */
[----:B0-----:R-:W-:-:S05]  /*13c0*/  IADD3 R23, P0, R2, R23, RZ ;  /* 0x0000001702177210 */ /* 0x001fca0007f1e0ff */
[----:B------:R-:W-:-:S04]  /*13d0*/  IMAD.X R27, RZ, RZ, R3, P0 ;  /* 0x000000ffff1b7224 */ /* 0x000fc800000e0603 */
[----:B------:R-:W-:-:S04]  /*13e0*/  IMAD.WIDE.U32 R4, R27, R28, RZ ;  /* 0x0000001c1b047225 */ /* 0x000fc800078e00ff */
[----:B------:R-:W-:-:S04]  /*13f0*/  IMAD.WIDE.U32 R20, P0, R23, R29, R4 ;  /* 0x0000001d17147225 */ /* 0x000fc80007800004 */
[----:B------:R-:W-:-:S04]  /*1400*/  IMAD.WIDE.U32 R4, R23, R28, RZ ;  /* 0x0000001c17047225 */ /* 0x000fc800078e00ff */
[----:B------:R-:W-:Y:S01]  /*1410*/  IMAD.X R23, RZ, RZ, RZ, P0 ;  /* 0x000000ffff177224 */ /* 0x000fe200000e06ff */
[----:B------:R-:W-:Y:S01]  /*1420*/  IADD3 RZ, P0, R5, R20, RZ ;  /* 0x0000001405ff7210 */ /* 0x000fe20007f1e0ff */
[----:B------:R-:W-:-:S04]  /*1430*/  IMAD.MOV.U32 R22, RZ, RZ, R21 ;  /* 0x000000ffff167224 */ /* 0x000fc800078e0015 */
[----:B------:R-:W-:-:S08]  /*1440*/  IMAD.WIDE.U32.X R4, R27, R29, R22, P0 ;  /* 0x0000001d1b047225 */ /* 0x000fd000000e0416 */
.L_x_14:
[----:B------:R-:W0:Y:S01]  /*1450*/  LDC.64 R32, c[0x0][0x640] ;  /* 0x00019000ff207b82 */ /* 0x000e220000000a00 */
[-CC-:B------:R-:W-:Y:S01]  /*1460*/  SHF.R.U64 R36, R4, R6.reuse, R5.reuse ;  /* 0x0000000604247219 */ /* 0x180fe20000001205 */
[----:B------:R-:W-:Y:S01]  /*1470*/  IMAD.MOV.U32 R37, RZ, RZ, 0x1 ;  /* 0x00000001ff257424 */ /* 0x000fe200078e00ff */
[----:B------:R-:W-:Y:S02]  /*1480*/  SHF.R.U32.HI R4, RZ, R6, R5 ;  /* 0x00000006ff047219 */ /* 0x000fe40000011605 */
[----:B------:R-:W-:-:S03]  /*1490*/  IADD3 R21, P0, RZ, -R36, RZ ;  /* 0x80000024ff157210 */ /* 0x000fc60007f1e0ff */
[----:B------:R-:W1:Y:S02]  /*14a0*/  LDC R20, c[0x0][0x618] ;  /* 0x00018600ff147b82 */ /* 0x000e640000000800 */
[----:B------:R-:W-:-:S04]  /*14b0*/  IMAD.X R5, RZ, RZ, ~R4, P0 ;  /* 0x000000ffff057224 */ /* 0x000fc800000e0e04 */
[-C--:B------:R-:W-:Y:S02]  /*14c0*/  IMAD R6, R5, R30.reuse, RZ ;  /* 0x0000001e05067224 */ /* 0x080fe400078e02ff */
[----:B------:R-:W4:Y:S01]  /*14d0*/  LDC R23, c[0x0][0x608] ;  /* 0x00018200ff177b82 */ /* 0x000f220000000800 */
[----:B------:R-:W-:-:S04]  /*14e0*/  IMAD.WIDE.U32 R4, R21, R30, R2 ;  /* 0x0000001e15047225 */ /* 0x000fc800078e0002 */
[----:B------:R-:W-:-:S03]  /*14f0*/  IMAD R21, R21, R31, R6 ;  /* 0x0000001f15157224 */ /* 0x000fc600078e0206 */
[----:B------:R-:W2:Y:S01]  /*1500*/  LDC R28, c[0x0][0x658] ;  /* 0x00019600ff1c7b82 */ /* 0x000ea20000000800 */
[----:B------:R-:W-:Y:S01]  /*1510*/  IMAD.IADD R5, R5, 0x1, R21 ;  /* 0x0000000105057824 */ /* 0x000fe200078e0215 */
[----:B0-----:R-:W-:Y:S01]  /*1520*/  ISETP.NE.U32.AND P0, PT, R32, RZ, PT ;  /* 0x000000ff2000720c */ /* 0x001fe20003f05070 */
[----:B------:R-:W-:-:S03]  /*1530*/  IMAD.MOV.U32 R21, RZ, RZ, -0x1 ;  /* 0xffffffffff157424 */ /* 0x000fc600078e00ff */
[----:B------:R-:W-:Y:S02]  /*1540*/  ISETP.NE.AND.EX P0, PT, R33, RZ, PT, P0 ;  /* 0x000000ff2100720c */ /* 0x000fe40003f05300 */
[----:B------:R-:W0:Y:S01]  /*1550*/  LDC R31, c[0x0][0x600] ;  /* 0x00018000ff1f7b82 */ /* 0x000e220000000800 */
[-CC-:B-1----:R-:W-:Y:S02]  /*1560*/  SHF.R.U64 R29, R4, R20.reuse, R5.reuse ;  /* 0x00000014041d7219 */ /* 0x182fe40000001205 */
[----:B------:R-:W-:-:S05]  /*1570*/  SHF.R.U32.HI R4, RZ, R20, R5 ;  /* 0x00000014ff047219 */ /* 0x000fca0000011605 */
[----:B------:R-:W1:Y:S01]  /*1580*/  LDC R30, c[0x0][0x648] ;  /* 0x00019200ff1e7b82 */ /* 0x000e620000000800 */
[-CC-:B----4-:R-:W-:Y:S02]  /*1590*/  SHF.R.U64 R39, R29, R23.reuse, R4.reuse ;  /* 0x000000171d277219 */ /* 0x190fe40000001204 */
[----:B------:R-:W-:-:S05]  /*15a0*/  SHF.R.U32.HI R5, RZ, R23, R4 ;  /* 0x00000017ff057219 */ /* 0x000fca0000011604 */
[----:B------:R-:W4:Y:S01]  /*15b0*/  LDC R35, c[0x0][0x638] ;  /* 0x00018e00ff237b82 */ /* 0x000f220000000800 */
[-C--:B--2---:R-:W-:Y:S02]  /*15c0*/  SHF.L.U32 R4, R21, R28.reuse, RZ ;  /* 0x0000001c15047219 */ /* 0x084fe400000006ff */
[--C-:B------:R-:W-:Y:S02]  /*15d0*/  SHF.R.U64 R38, R39, R28, R5.reuse ;  /* 0x0000001c27267219 */ /* 0x100fe40000001205 */
[----:B------:R-:W-:Y:S02]  /*15e0*/  LOP3.LUT R6, RZ, R4, RZ, 0x33, !PT ;  /* 0x00000004ff067212 */ /* 0x000fe400078e33ff */
[----:B------:R-:W-:Y:S01]  /*15f0*/  SHF.R.U32.HI R5, RZ, R28, R5 ;  /* 0x0000001cff057219 */ /* 0x000fe20000011605 */
[----:B------:R-:W2:Y:S01]  /*1600*/  LDC R34, c[0x0][0x610] ;  /* 0x00018400ff227b82 */ /* 0x000ea20000000800 */
[----:B------:R-:W-:Y:S01]  /*1610*/  IMAD.MOV.U32 R4, RZ, RZ, R38 ;  /* 0x000000ffff047224 */ /* 0x000fe200078e0026 */
[----:B------:R-:W-:Y:S06]  /*1620*/  @!P0 BRA `(.L_x_15) ;  /* 0x0000000000288947 */ /* 0x000fec0003800000 */
[----:B------:R-:W3:Y:S02]  /*1630*/  LDC R23, c[0x0][0x64c] ;  /* 0x00019300ff177b82 */ /* 0x000ee40000000800 */
[----:B---3--:R-:W-:-:S05]  /*1640*/  IADD3 R23, P0, R38, R23, RZ ;  /* 0x0000001726177210 */ /* 0x008fca0007f1e0ff */
        /* <DEDUP_REMOVED lines=8> */
.L_x_15:
[----:B-1----:R-:W-:Y:S01]  /*16d0*/  SHF.R.U64 R17, R4, R30, R5 ;  /* 0x0000001e04117219 */ /* 0x002fe20000001205 */
[----:B------:R-:W-:Y:S01]  /*16e0*/  @P2 IMAD R24, R25, R26, R16 ;  /* 0x0000001a19182224 */ /* 0x000fe200078e0210 */
[----:B------:R-:W-:Y:S02]  /*16f0*/  SHF.L.U32 R4, R37, R28, RZ ;  /* 0x0000001c25047219 */ /* 0x000fe400000006ff */
[----:B------:R-:W-:Y:S01]  /*1700*/  LOP3.LUT R5, R39, R6, RZ, 0xc0, !PT ;  /* 0x0000000627057212 */ /* 0x000fe200078ec0ff */
[----:B0-----:R-:W-:Y:S02]  /*1710*/  VIADD R6, R31, 0xffffffff ;  /* 0xffffffff1f067836 */ /* 0x001fe40000000000 */
[----:B------:R-:W-:Y:S02]  /*1720*/  IMAD.MOV R20, RZ, RZ, -R17 ;  /* 0x000000ffff147224 */ /* 0x000fe400078e0a11 */
[----:B------:R-:W-:Y:S01]  /*1730*/  IMAD R5, R4, R17, R5 ;  /* 0x0000001104057224 */ /* 0x000fe200078e0205 */
[----:B------:R-:W-:Y:S01]  /*1740*/  LOP3.LUT R17, R29, R6, RZ, 0xc0, !PT ;  /* 0x000000061d117212 */ /* 0x000fe200078ec0ff */
[----:B----4-:R-:W-:-:S02]  /*1750*/  IMAD R4, R20, R35, R38 ;  /* 0x0000002314047224 */ /* 0x010fc400078e0226 */
[----:B--2---:R-:W-:Y:S02]  /*1760*/  IMAD R6, R5, R34, R24 ;  /* 0x0000002205067224 */ /* 0x004fe400078e0218 */
[----:B------:R-:W-:Y:S02]  /*1770*/  IMAD R17, R4, R31, R17 ;  /* 0x0000001f04117224 */ /* 0x000fe400078e0211 */
[----:B------:R-:W-:Y:S02]  /*1780*/  IMAD.MOV.U32 R20, RZ, RZ, 0x1 ;  /* 0x00000001ff147424 */ /* 0x000fe400078e00ff */
[----:B------:R-:W-:Y:S01]  /*1790*/  IMAD.MOV.U32 R4, RZ, RZ, R36 ;  /* 0x000000ffff047224 */ /* 0x000fe200078e0024 */
[----:B------:R-:W-:Y:S02]  /*17a0*/  SEL R5, R17, R6, !P2 ;  /* 0x0000000611057207 */ /* 0x000fe40005000000 */
[----:B------:R-:W-:-:S07]  /*17b0*/  SEL R6, R6, R17, !P2 ;  /* 0x0000001106067207 */ /* 0x000fce0005000000 */
.L_x_13:
[----:B------:R-:W-:Y:S05]  /*17c0*/  @!P3 BRA `(.L_x_16) ;  /* 0x00000000000cb947 */ /* 0x000fea0003800000 */
[----:B------:R-:W-:Y:S01]  /*17d0*/  UCGABAR_WAIT ;  /* 0x0000000000007dc7 */ /* 0x000fe20008000000 */
[----:B------:R-:W-:Y:S01]  /*17e0*/  CCTL.IVALL ;  /* 0x00000000ff00798f */ /* 0x000fe20002000000 */
[----:B------:R-:W-:Y:S05]  /*17f0*/  BRA `(.L_x_17) ;  /* 0x0000000000047947 */ /* 0x000fea0003800000 */
.L_x_16:
[----:B------:R-:W-:Y:S06]  /*1800*/  BAR.SYNC.DEFER_BLOCKING 0x0 ;  /* 0x0000000000007b1d */ /* 0x000fec0000010000 */
.L_x_17:
[----:B------:R-:W-:Y:S05]  /*1810*/  @!P4 BRA `(.L_x_18) ;  /* 0x0000006c0054c947 */ /* 0x000fea0003800000 */
[----:B------:R-:W-:-:S13]  /*1820*/  ISETP.GT.U32.AND P0, PT, R40, 0x1, PT ;  /* 0x000000012800780c */ /* 0x000fda0003f04070 */
[----:B------:R-:W-:Y:S05]  /*1830*/  @P0 EXIT ;  /* 0x000000000000094d */ /* 0x000fea0003800000 */
.L_x_19:
[----:B------:R-:W-:-:S08]  /*1840*/  NOP ;  /* 0x0000000000007918 */ /* 0x000fd00000000000 */
[----:B------:R-:W0:Y:S02]  /*1850*/  USETMAXREG.TRY_ALLOC.CTAPOOL UP0, 0xe8 ;  /* 0x000000e8000079c8 */ /* 0x000e240008000600 */
[----:B0-----:R-:W-:-:S13]  /*1860*/  PLOP3.LUT P0, PT, PT, PT, UP0, 0x80, 0x0 ;  /* 0x000000000000781c */ /* 0x001fda0003f0f008 */
[----:B------:R-:W-:Y:S05]  /*1870*/  @!P0 BRA `(.L_x_19) ;  /* 0xfffffffc00f08947 */ /* 0x000fea000383ffff */
[----:B------:R-:W-:-:S13]  /*1880*/  LOP3.LUT P0, RZ, R20, 0xff, RZ, 0xc0, !PT ;  /* 0x000000ff14ff7812 */ /* 0x000fda000780c0ff */
[----:B------:R-:W-:Y:S05]  /*1890*/  @!P0 EXIT ;  /* 0x000000000000894d */ /* 0x000fea0003800000 */
[----:B------:R-:W0:Y:S01]  /*18a0*/  S2UR UR6, SR_CgaCtaId ;  /* 0x00000000000679c3 */ /* 0x000e220000008800 */
[CC--:B------:R-:W-:Y:S01]  /*18b0*/  LEA.HI R11, R19.reuse, R10.reuse, RZ, 0x2 ;  /* 0x0000000a130b7211 */ /* 0x0c0fe200078f10ff */
[----:B------:R-:W-:Y:S01]  /*18c0*/  UIADD3 UR7, UR11, -0x1, URZ ;  /* 0xffffffff0b077890 */ /* 0x000fe2000fffe03f */
[----:B------:R-:W-:Y:S01]  /*18d0*/  LEA.HI R19, R19, R10, RZ, 0x5 ;  /* 0x0000000a13137211 */ /* 0x000fe200078f28ff */
[----:B------:R-:W-:Y:S01]  /*18e0*/  UMOV UR9, 0x400 ;  /* 0x0000040000097882 */ /* 0x000fe20000000000 */
[--C-:B------:R-:W-:Y:S01]  /*18f0*/  SHF.R.S32.HI R18, RZ, 0x2, R11.reuse ;  /* 0x00000002ff127819 */ /* 0x100fe2000001140b */
[----:B------:R-:W-:Y:S01]  /*1900*/  UISETP.LT.AND UP0, UPT, UR13, 0x1, UPT ;  /* 0x000000010d00788c */ /* 0x000fe2000bf01270 */
[----:B------:R-:W-:Y:S01]  /*1910*/  SHF.R.S32.HI R17, RZ, 0x1f, R11 ;  /* 0x0000001fff117819 */ /* 0x000fe2000001140b */
[----:B------:R-:W-:Y:S01]  /*1920*/  USHF.L.U32 UR15, UR13, 0x1, URZ ;  /* 0x000000010d0f7899 */ /* 0x000fe2000800063f */
[----:B------:R-:W-:Y:S01]  /*1930*/  LOP3.LUT R11, R11, 0xfffffffc, RZ, 0xc0, !PT ;  /* 0xfffffffc0b0b7812 */ /* 0x000fe200078ec0ff */
[----:B------:R-:W-:Y:S01]  /*1940*/  USEL UR10, UR13, 0x1, UP0 ;  /* 0x000000010d0a7887 */ /* 0x000fe20008000000 */
[----:B------:R-:W-:Y:S01]  /*1950*/  LEA.HI R17, R17, R18, RZ, 0x3 ;  /* 0x0000001211117211 */ /* 0x000fe200078f18ff */
[----:B------:R-:W-:Y:S01]  /*1960*/  UISETP.NE.AND UP0, UPT, UR7, URZ, UPT ;  /* 0x0000003f0700728c */ /* 0x000fe2000bf05270 */
[----:B------:R-:W-:Y:S01]  /*1970*/  LOP3.LUT R148, R7, 0x1, RZ, 0xfc, !PT ;  /* 0x0000000107947812 */ /* 0x000fe200078efcff */
[----:B------:R-:W-:Y:S01]  /*1980*/  IMAD.IADD R16, R10, 0x1, -R11 ;  /* 0x000000010a107824 */ /* 0x000fe200078e0a0b */
[----:B------:R-:W-:Y:S01]  /*1990*/  LOP3.LUT R17, R17, 0xfffffff8, RZ, 0xc0, !PT ;  /* 0xfffffff811117812 */ /* 0x000fe200078ec0ff */
[----:B------:R-:W-:-:S04]  /*19a0*/  UIADD3 UR10, -UR10, UR13, URZ ;  /* 0x0000000d0a0a7290 */ /* 0x000fc8000fffe13f */
[----:B------:R-:W-:Y:S01]  /*19b0*/  IMAD.IADD R18, R18, 0x1, -R17 ;  /* 0x0000000112127824 */ /* 0x000fe200078e0a11 */
[----:B------:R-:W-:Y:S01]  /*19c0*/  SHF.R.S32.HI R17, RZ, 0x5, R19 ;  /* 0x00000005ff117819 */ /* 0x000fe20000011413 */
[----:B0-----:R-:W-:-:S03]  /*19d0*/  ULEA UR9, UR6, UR9, 0x18 ;  /* 0x0000000906097291 */ /* 0x001fc6000f8ec03f */
[--C-:B------:R-:W-:Y:S01]  /*19e0*/  SHF.R.S32.HI R19, RZ, 0x1f, R18.reuse ;  /* 0x0000001fff137819 */ /* 0x100fe20000011412 */
[----:B------:R-:W-:Y:S01]  /*19f0*/  USHF.L.U32 UR6, UR7, 0x3, URZ ;  /* 0x0000000307067899 */ /* 0x000fe2000800063f */
[C-C-:B------:R-:W-:Y:S01]  /*1a00*/  IMAD R20, R17.reuse, -0x10, -R18.reuse ;  /* 0xfffffff011147824 */ /* 0x140fe200078e0a12 */
[----:B------:R-:W-:Y:S02]  /*1a10*/  USEL UR7, URZ, 0x1, UP0 ;  /* 0x000000013f077887 */ /* 0x000fe40008000000 */
[----:B------:R-:W-:Y:S01]  /*1a20*/  ULOP3.LUT UR6, UR6, 0x8, URZ, 0xc0, !UPT ;  /* 0x0000000806067892 */ /* 0x000fe2000f8ec03f */
[----:B------:R-:W-:Y:S01]  /*1a30*/  IMAD.WIDE R10, R17, 0x10, R18 ;  /* 0x00000010110a7825 */ /* 0x000fe200078e0212 */
[----:B------:R-:W-:Y:S02]  /*1a40*/  UIADD3 UR22, UR9, 0x260, URZ ;  /* 0x0000026009167890 */ /* 0x000fe4000fffe03f */
[----:B------:R-:W-:Y:S01]  /*1a50*/  ULOP3.LUT UR23, UR6, 0x8, URZ, 0x3c, !UPT ;  /* 0x0000000806177892 */ /* 0x000fe2000f8e3c3f */
[----:B------:R-:W-:Y:S01]  /*1a60*/  IMAD.U32 R150, RZ, RZ, UR7 ;  /* 0x00000007ff967e24 */ /* 0x000fe2000f8e00ff */
[----:B------:R-:W-:-:S02]  /*1a70*/  ULOP3.LUT UR12, UR6, 0x18, URZ, 0x3c, !UPT ;  /* 0x00000018060c7892 */ /* 0x000fc4000f8e3c3f */
[----:B------:R-:W-:Y:S01]  /*1a80*/  ULEA UR11, UR11, UR22, 0x3 ;  /* 0x000000160b0b7291 */ /* 0x000fe2000f8e183f */
[----:B------:R-:W-:Y:S02]  /*1a90*/  ULDC UR6, c[0x0][0x284] ;  /* 0x0000a10000067ab9 */ /* 0x000fe40000000800 */
[----:B------:R-:W-:-:S09]  /*1aa0*/  VIADD R17, R20, UR6 ;  /* 0x0000000614117c36 */ /* 0x000fd20008000000 */
.L_x_176:
[----:B------:R-:W-:Y:S01]  /*1ab0*/  SHF.L.U32 R18, R150, 0x1f, RZ ;  /* 0x0000001f96127819 */ /* 0x000fe200000006ff */
[----:B------:R-:W0:Y:S01]  /*1ac0*/  LDC R19, c[0x0][0x28c] ;  /* 0x0000a300ff137b82 */ /* 0x000e220000000800 */
[----:B------:R-:W-:Y:S01]  /*1ad0*/  UMOV UR6, URZ ;  /* 0x0000003f00067c82 */ /* 0x000fe20008000000 */
[----:B------:R-:W-:Y:S01]  /*1ae0*/  UMOV UR14, UR5 ;  /* 0x00000005000e7c82 */ /* 0x000fe20008000000 */
[----:B-1----:R-:W1:Y:S01]  /*1af0*/  SYNCS.PHASECHK.TRANS64.TRYWAIT P0, [UR11+-0x8], R18 ;  /* 0xfffff812ff0075a7 */ /* 0x002e62000800014b */
[----:B0-----:R-:W-:Y:S01]  /*1b00*/  ISETP.GE.AND P1, PT, R19, 0x1, PT ;  /* 0x000000011300780c */ /* 0x001fe20003f26270 */
[----:B-1-34-:R-:W-:-:S12]  /*1b10*/  @!P0 BRA `(.L_x_20) ;  /* 0x0000008c00908947 */ /* 0x01afd80003800000 */
.L_x_231:
[----:B------:R-:W-:Y:S01]  /*1b20*/  UMOV UR7, URZ ;  /* 0x0000003f00077c82 */ /* 0x000fe20008000000 */
[----:B------:R-:W-:Y:S01]  /*1b30*/  UMOV UR8, URZ ;  /* 0x0000003f00087c82 */ /* 0x000fe20008000000 */
[----:B------:R-:W-:Y:S02]  /*1b40*/  CS2R R88, SRZ ;  /* 0x0000000000587805 */ /* 0x000fe4000001ff00 */
[----:B------:R-:W-:Y:S02]  /*1b50*/  CS2R R22, SRZ ;  /* 0x0000000000167805 */ /* 0x000fe4000001ff00 */
[----:B------:R-:W-:Y:S02]  /*1b60*/  CS2R R90, SRZ ;  /* 0x00000000005a7805 */ /* 0x000fe4000001ff00 */
[----:B------:R-:W-:Y:S02]  /*1b70*/  CS2R R92, SRZ ;  /* 0x00000000005c7805 */ /* 0x000fe4000001ff00 */
[----:B------:R-:W-:-:S02]  /*1b80*/  CS2R R94, SRZ ;  /* 0x00000000005e7805 */ /* 0x000fc4000001ff00 */
[----:B------:R-:W-:Y:S02]  /*1b90*/  CS2R R96, SRZ ;  /* 0x0000000000607805 */ /* 0x000fe4000001ff00 */
        /* <DEDUP_REMOVED lines=24> */
[----:B------:R-:W-:Y:S01]  /*1d20*/  CS2R R146, SRZ ;  /* 0x0000000000927805 */ /* 0x000fe2000001ff00 */
[----:B------:R-:W-:Y:S01]  /*1d30*/  IMAD.MOV.U32 R149, RZ, RZ, RZ ;  /* 0x000000ffff957224 */ /* 0x000fe200078e00ff */
[----:B------:R-:W-:Y:S01]  /*1d40*/  CS2R R24, SRZ ;  /* 0x0000000000187805 */ /* 0x000fe2000001ff00 */
[----:B------:R-:W-:Y:S01]  /*1d50*/  IMAD.MOV.U32 R151, RZ, RZ, RZ ;  /* 0x000000ffff977224 */ /* 0x000fe200078e00ff */
[----:B------:R-:W-:Y:S01]  /*1d60*/  CS2R R26, SRZ ;  /* 0x00000000001a7805 */ /* 0x000fe2000001ff00 */
[----:B------:R-:W-:Y:S01]  /*1d70*/  IMAD.U32 R152, RZ, RZ, UR4 ;  /* 0x00000004ff987e24 */ /* 0x000fe2000f8e00ff */
        /* <DEDUP_REMOVED lines=29> */
[----:B------:R-:W-:Y:S01]  /*1f50*/  CS2R R86, SRZ ;  /* 0x0000000000567805 */ /* 0x000fe2000001ff00 */
[----:B------:R-:W-:Y:S06]  /*1f60*/  @!P1 BRA `(.L_x_21) ;  /* 0x0000000800289947 */ /* 0x000fec0003800000 */
[----:B------:R-:W-:-:S13]  /*1f70*/  ISETP.NE.AND P1, PT, R148, 0x3, PT ;  /* 0x000000039400780c */ /* 0x000fda0003f25270 */
[----:B------:R-:W-:Y:S05]  /*1f80*/  @!P1 BRA `(.L_x_22) ;  /* 0x0000000000049947 */ /* 0x000fea0003800000 */
[----:B------:R-:W-:Y:S01]  /*1f90*/  BPT.TRAP 0x1 ;  /* 0x000000040000795c */ /* 0x000fe20000300000 */
.L_x_22:
[----:B------:R-:W-:Y:S01]  /*1fa0*/  ULEA UR6, UR5, UR9, 0x3 ;  /* 0x0000000905067291 */ /* 0x000fe2000f8e183f */
[----:B0-----:R-:W-:-:S05]  /*1fb0*/  IMAD.U32 R18, RZ, RZ, UR4 ;  /* 0x00000004ff127e24 */ /* 0x001fca000f8e00ff */
[----:B------:R-:W-:-:S04]  /*1fc0*/  SHF.L.U32 R18, R18, 0x1f, RZ ;  /* 0x0000001f12127819 */ /* 0x000fc800000006ff */
[----:B------:R0:W1:Y:S01]  /*1fd0*/  SYNCS.PHASECHK.TRANS64.TRYWAIT P0, [UR6], R18 ;  /* 0x00000012ff0075a7 */ /* 0x0000620008000146 */
[----:B------:R-:W-:Y:S05]  /*1fe0*/  @!P1 BRA `(.L_x_23) ;  /* 0x0000000000049947 */ /* 0x000fea0003800000 */
[----:B------:R-:W-:Y:S01]  /*1ff0*/  BPT.TRAP 0x1 ;  /* 0x000000040000795c */ /* 0x000fe20000300000 */
.L_x_23:
[----:B-1----:R-:W-:Y:S05]  /*2000*/  @P0 BRA `(.L_x_24) ;  /* 0x0000000000080947 */ /* 0x002fea0003800000 */
[----:B------:R-:W1:Y:S02]  /*2010*/  SYNCS.PHASECHK.TRANS64.TRYWAIT P0, [UR6], R18 ;  /* 0x00000012ff0075a7 */ /* 0x000e640008000146 */
[----:B-1----:R-:W-:Y:S05]  /*2020*/  @!P0 BRA `(.L_x_25) ;  /* 0x0000008800648947 */ /* 0x002fea0003800000 */
.L_x_24:
[----:B------:R-:W-:Y:S01]  /*2030*/  UIADD3 UR7, UR9, 0x12b80, URZ ;  /* 0x00012b8009077890 */ /* 0x000fe2000fffe03f */
[----:B------:R-:W-:Y:S01]  /*2040*/  WARPGROUP.ARRIVE ;  /* 0x00000000000079c5 */ /* 0x000fe20000000000 */
[----:B------:R-:W-:Y:S01]  /*2050*/  UIADD3 UR6, UR9, 0x380, URZ ;  /* 0x0000038009067890 */ /* 0x000fe2000fffe03f */
[----:B------:R-:W-:Y:S01]  /*2060*/  CS2R R88, SRZ ;  /* 0x0000000000587805 */ /* 0x000fe2000001ff00 */
[----:B------:R-:W-:Y:S01]  /*2070*/  USHF.R.U32.HI UR7, URZ, 0x4, UR7 ;  /* 0x000000043f077899 */ /* 0x000fe20008011607 */
[----:B------:R-:W-:Y:S01]  /*2080*/  CS2R R22, SRZ ;  /* 0x0000000000167805 */ /* 0x000fe2000001ff00 */
[----:B------:R-:W-:Y:S01]  /*2090*/  USHF.R.U32.HI UR6, URZ, 0x4, UR6 ;  /* 0x000000043f067899 */ /* 0x000fe20008011606 */
[----:B------:R-:W-:Y:S01]  /*20a0*/  CS2R R90, SRZ ;  /* 0x00000000005a7805 */ /* 0x000fe2000001ff00 */
[----:B------:R-:W-:Y:S01]  /*20b0*/  ULOP3.LUT UR7, UR7, 0x3fff, URZ, 0xc0, !UPT ;  /* 0x00003fff07077892 */ /* 0x000fe2000f8ec03f */
[----:B------:R-:W-:Y:S01]  /*20c0*/  CS2R R92, SRZ ;  /* 0x00000000005c7805 */ /* 0x000fe2000001ff00 */
[----:B------:R-:W-:Y:S01]  /*20d0*/  ULOP3.LUT UR6, UR6, 0x3fff, URZ, 0xc0, !UPT ;  /* 0x00003fff06067892 */ /* 0x000fe2000f8ec03f */
[----:B------:R-:W-:Y:S01]  /*20e0*/  CS2R R94, SRZ ;  /* 0x00000000005e7805 */ /* 0x000fe2000001ff00 */
[----:B------:R-:W-:Y:S01]  /*20f0*/  ULOP3.LUT UR7, UR7, 0x10000, URZ, 0xfc, !UPT ;  /* 0x0001000007077892 */ /* 0x000fe2000f8efc3f */
[----:B------:R-:W-:Y:S01]  /*2100*/  CS2R R96, SRZ ;  /* 0x0000000000607805 */ /* 0x000fe2000001ff00 */
[----:B------:R-:W-:Y:S01]  /*2110*/  ULOP3.LUT UR6, UR6, 0x10000, URZ, 0xfc, !UPT ;  /* 0x0001000006067892 */ /* 0x000fe2000f8efc3f */
[----:B------:R-:W-:Y:S01]  /*2120*/  CS2R R98, SRZ ;  /* 0x0000000000627805 */ /* 0x000fe2000001ff00 */
[----:B------:R-:W-:Y:S01]  /*2130*/  ULEA UR18, UR5, UR7, 0x8 ;  /* 0x0000000705127291 */ /* 0x000fe2000f8e403f */
[----:B------:R-:W-:Y:S01]  /*2140*/  CS2R R102, SRZ ;  /* 0x0000000000667805 */ /* 0x000fe2000001ff00 */
[----:B------:R-:W-:Y:S01]  /*2150*/  ULEA UR16, UR5, UR6, 0x7 ;  /* 0x0000000605107291 */ /* 0x000fe2000f8e383f */
[----:B------:R-:W-:Y:S01]  /*2160*/  CS2R R100, SRZ ;  /* 0x0000000000647805 */ /* 0x000fe2000001ff00 */
[----:B------:R-:W-:Y:S01]  /*2170*/  ULDC UR7, c[0x0][0x50c] ;  /* 0x0001430000077ab9 */ /* 0x000fe20000000800 */
[----:B------:R-:W-:Y:S01]  /*2180*/  UMOV UR17, 0xc0000010 ;  /* 0xc000001000117882 */ /* 0x000fe20000000000 */
[----:B------:R-:W-:Y:S01]  /*2190*/  UISETP.NE.AND UP0, UPT, UR7, 0x1, UPT ;  /* 0x000000010700788c */ /* 0x000fe2000bf05270 */
[----:B------:R-:W-:Y:S01]  /*21a0*/  CS2R R104, SRZ ;  /* 0x0000000000687805 */ /* 0x000fe2000001ff00 */
[----:B------:R-:W-:Y:S01]  /*21b0*/  UMOV UR19, 0xc0000010 ;  /* 0xc000001000137882 */ /* 0x000fe20000000000 */
[----:B------:R-:W-:Y:S01]  /*21c0*/  UMOV UR6, 0x1 ;  /* 0x0000000100067882 */ /* 0x000fe20000000000 */
[----:B------:R-:W-:Y:S01]  /*21d0*/  USEL UR7, URZ, 0x1, UP0 ;  /* 0x000000013f077887 */ /* 0x000fe20008000000 */
[----:B------:R-:W-:Y:S01]  /*21e0*/  QGMMA.64x128x32.F32.E4M3.E4M3 R24, gdesc[UR16], RZ, !UPT, gsb0 ;  /* 0x01e00000101879f3 */ /* 0x000fe2000c0008ff */
[----:B------:R-:W-:-:S02]  /*21f0*/  CS2R R106, SRZ ;  /* 0x00000000006a7805 */ /* 0x000fc4000001ff00 */
[----:B------:R-:W-:Y:S02]  /*2200*/  CS2R R108, SRZ ;  /* 0x00000000006c7805 */ /* 0x000fe4000001ff00 */
[----:B------:R-:W-:Y:S02]  /*2210*/  CS2R R110, SRZ ;  /* 0x00000000006e7805 */ /* 0x000fe4000001ff00 */
[----:B------:R-:W-:Y:S02]  /*2220*/  CS2R R112, SRZ ;  /* 0x0000000000707805 */ /* 0x000fe4000001ff00 */
[----:B------:R-:W-:Y:S02]  /*2230*/  ISETP.NE.AND P0, PT, RZ, UR7, PT ;  /* 0x00000007ff007c0c */ /* 0x000fe4000bf05270 */
        /* <DEDUP_REMOVED lines=16> */
[----:B------:R-:W-:Y:S01]  /*2340*/  CS2R R146, SRZ ;  /* 0x0000000000927805 */ /* 0x000fe2000001ff00 */
[----:B------:R-:W-:Y:S02]  /*2350*/  IMAD.MOV.U32 R149, RZ, RZ, RZ ;  /* 0x000000ffff957224 */ /* 0x000fe400078e00ff */
[----:B------:R-:W-:Y:S01]  /*2360*/  IMAD.MOV.U32 R151, RZ, RZ, RZ ;  /* 0x000000ffff977224 */ /* 0x000fe200078e00ff */
[----:B------:R-:W-:Y:S06]  /*2370*/  @!P0 BRA `(.L_x_26) ;  /* 0x0000000400088947 */ /* 0x000fec0003800000 */
[----:B------:R-:W-:Y:S02]  /*2380*/  WARPGROUP.DEPBAR.LE gsb0, 0x0 ;  /* 0x00008000000079c5 */ /* 0x000fe40000010000 */
[----:B------:R-:W-:-:S01]  /*2390*/  FADD R151, RZ, R24 ;  /* 0x00000018ff977221 */ /* 0x000fc20000000000 */
[----:B------:R-:W-:Y:S01]  /*23a0*/  FADD R146, RZ, R25 ;  /* 0x00000019ff927221 */ /* 0x000fe20000000000 */
        /* <DEDUP_REMOVED lines=62> */
[----:B------:R-:W-:-:S06]  /*2790*/  UMOV UR6, URZ ;  /* 0x0000003f00067c82 */ /* 0x000fcc0008000000 */
.L_x_26:
[----:B------:R-:W-:-:S04]  /*27a0*/  UIADD3 UR14, UR5, 0x1, URZ ;  /* 0x00000001050e7890 */ /* 0x000fc8000fffe03f */
[----:B------:R-:W-:-:S04]  /*27b0*/  UISETP.NE.AND UP0, UPT, UR14, 0x25, UPT ;  /* 0x000000250e00788c */ /* 0x000fc8000bf05270 */
[----:B------:R-:W-:Y:S02]  /*27c0*/  USEL UR8, URZ, 0x1, UP0 ;  /* 0x000000013f087887 */ /* 0x000fe40008000000 */
[----:B------:R-:W-:Y:S02]  /*27d0*/  USEL UR14, UR14, URZ, UP0 ;  /* 0x0000003f0e0e7287 */ /* 0x000fe40008000000 */
[----:B------:R-:W-:-:S06]  /*27e0*/  ULOP3.LUT UR8, UR4, UR8, URZ, 0x3c, !UPT ;  /* 0x0000000804087292 */ /* 0x000fcc000f8e3c3f */
[----:B------:R-:W-:Y:S01]  /*27f0*/  IMAD.U32 R152, RZ, RZ, UR8 ;  /* 0x00000008ff987e24 */ /* 0x000fe2000f8e00ff */
[----:B------:R-:W-:-:S06]  /*2800*/  UMOV UR8, 0x1 ;  /* 0x0000000100087882 */ /* 0x000fcc0000000000 */
.L_x_21:
[----:B------:R-:W-:-:S06]  /*2810*/  UISETP.GE.AND UP0, UPT, UR10, 0x1, UPT ;  /* 0x000000010a00788c */ /* 0x000fcc000bf06270 */
[----:B------:R-:W-:-:S13]  /*2820*/  PLOP3.LUT P0, PT, PT, PT, UP0, 0x80, 0x0 ;  /* 0x000000000000781c */ /* 0x000fda0003f0f008 */
[----:B------:R-:W-:Y:S05]  /*2830*/  @!P0 BRA `(.L_x_27) ;  /* 0x0000000400f48947 */ /* 0x000fea0003800000 */
[----:B01----:R-:W-:Y:S01]  /*2840*/  IMAD.U32 R18, RZ, RZ, UR10 ;  /* 0x0000000aff127e24 */ /* 0x003fe2000f8e00ff */
[----:B------:R-:W-:Y:S01]  /*2850*/  ULDC UR24, c[0x0][0x50c] ;  /* 0x0001430000187ab9 */ /* 0x000fe20000000800 */
[----:B------:R-:W-:-:S07]  /*2860*/  IMAD.U32 R19, RZ, RZ, UR5 ;  /* 0x00000005ff137e24 */ /* 0x000fce000f8e00ff */
.L_x_35:
[----:B------:R-:W-:-:S13]  /*2870*/  ISETP.NE.AND P1, PT, R148, 0x3, PT ;  /* 0x000000039400780c */ /* 0x000fda0003f25270 */
[----:B------:R-:W-:Y:S05]  /*2880*/  @!P1 BRA `(.L_x_28) ;  /* 0x0000000000049947 */ /* 0x000fea0003800000 */
[----:B------:R-:W-:Y:S01]  /*2890*/  BPT.TRAP 0x1 ;  /* 0x000000040000795c */ /* 0x000fe20000300000 */
.L_x_28:
[----:B------:R-:W-:Y:S01]  /*28a0*/  ULEA UR16, UR14, UR9, 0x3 ;  /* 0x000000090e107291 */ /* 0x000fe2000f8e183f */
[----:B------:R-:W-:-:S08]  /*28b0*/  SHF.L.U32 R20, R152, 0x1f, RZ ;  /* 0x0000001f98147819 */ /* 0x000fd000000006ff */
[----:B------:R0:W1:Y:S01]  /*28c0*/  SYNCS.PHASECHK.TRANS64.TRYWAIT P0, [UR16], R20 ;  /* 0x00000014ff0075a7 */ /* 0x0000620008000150 */
[----:B------:R-:W-:Y:S05]  /*28d0*/  @!P1 BRA `(.L_x_29) ;  /* 0x0000000000049947 */ /* 0x000fea0003800000 */
[----:B------:R-:W-:Y:S01]  /*28e0*/  BPT.TRAP 0x1 ;  /* 0x000000040000795c */ /* 0x000fe20000300000 */
.L_x_29:
[----:B-1----:R-:W-:Y:S05]  /*28f0*/  @P0 BRA `(.L_x_30) ;  /* 0x0000000000080947 */ /* 0x002fea0003800000 */
[----:B------:R-:W1:Y:S02]  /*2900*/  SYNCS.PHASECHK.TRANS64.TRYWAIT P0, [UR16], R20 ;  /* 0x00000014ff0075a7 */ /* 0x000e640008000150 */
[----:B-1----:R-:W-:Y:S05]  /*2910*/  @!P0 BRA `(.L_x_31) ;  /* 0x0000008000408947 */ /* 0x002fea0003800000 */
.L_x_30:
[----:B------:R-:W-:Y:S01]  /*2920*/  UIADD3 UR16, UR9, 0x380, URZ ;  /* 0x0000038009107890 */ /* 0x000fe2000fffe03f */
[----:B------:R-:W-:Y:S01]  /*2930*/  WARPGROUP.ARRIVE ;  /* 0x00000000000079c5 */ /* 0x000fe20000000000 */
[----:B------:R-:W-:Y:S02]  /*2940*/  UIADD3 UR17, UR9, 0x12b80, URZ ;  /* 0x00012b8009117890 */ /* 0x000fe4000fffe03f */
[----:B------:R-:W-:Y:S02]  /*2950*/  USHF.R.U32.HI UR16, URZ, 0x4, UR16 ;  /* 0x000000043f107899 */ /* 0x000fe40008011610 */
[----:B------:R-:W-:Y:S02]  /*2960*/  USHF.R.U32.HI UR17, URZ, 0x4, UR17 ;  /* 0x000000043f117899 */ /* 0x000fe40008011611 */
[----:B------:R-:W-:Y:S02]  /*2970*/  UISETP.NE.AND UP0, UPT, UR7, URZ, UPT ;  /* 0x0000003f0700728c */ /* 0x000fe4000bf05270 */
[----:B------:R-:W-:-:S02]  /*2980*/  ULOP3.LUT UR16, UR16, 0x3fff, URZ, 0xc0, !UPT ;  /* 0x00003fff10107892 */ /* 0x000fc4000f8ec03f */
[----:B------:R-:W-:Y:S02]  /*2990*/  ULOP3.LUT UR17, UR17, 0x3fff, URZ, 0xc0, !UPT ;  /* 0x00003fff11117892 */ /* 0x000fe4000f8ec03f */
[----:B------:R-:W-:Y:S02]  /*29a0*/  USEL UR8, UR8, URZ, !UP0 ;  /* 0x0000003f08087287 */ /* 0x000fe4000c000000 */
[----:B------:R-:W-:Y:S02]  /*29b0*/  ULOP3.LUT UR16, UR16, 0x10000, URZ, 0xfc, !UPT ;  /* 0x0001000010107892 */ /* 0x000fe4000f8efc3f */
[----:B------:R-:W-:Y:S02]  /*29c0*/  ULOP3.LUT UR17, UR17, 0x10000, URZ, 0xfc, !UPT ;  /* 0x0001000011117892 */ /* 0x000fe4000f8efc3f */
[----:B------:R-:W-:Y:S02]  /*29d0*/  UISETP.NE.U32.AND UP0, UPT, UR8, URZ, UPT ;  /* 0x0000003f0800728c */ /* 0x000fe4000bf05070 */
[----:B------:R-:W-:-:S02]  /*29e0*/  ULEA UR16, UR14, UR16, 0x7 ;  /* 0x000000100e107291 */ /* 0x000fc4000f8e383f */
[----:B------:R-:W-:Y:S01]  /*29f0*/  ULEA UR18, UR14, UR17, 0x8 ;  /* 0x000000110e127291 */ /* 0x000fe2000f8e403f */
[----:B------:R-:W-:Y:S02]  /*2a00*/  UMOV UR19, 0xc0000010 ;  /* 0xc000001000137882 */ /* 0x000fe40000000000 */
[----:B------:R-:W-:Y:S01]  /*2a10*/  UMOV UR17, 0xc0000010 ;  /* 0xc000001000117882 */ /* 0x000fe20000000000 */
[----:B------:R-:W-:-:S05]  /*2a20*/  UIADD3 UR6, UR6, 0x1, URZ ;  /* 0x0000000106067890 */ /* 0x000fca000fffe03f */
[----:B------:R-:W-:Y:S01]  /*2a30*/  QGMMA.64x128x32.F32.E4M3.E4M3 R24, gdesc[UR16], R24, UP0, gsb0 ;  /* 0x01e00000101879f3 */ /* 0x000fe2000b800818 */
[----:B------:R-:W-:-:S04]  /*2a40*/  UISETP.NE.AND UP0, UPT, UR6, UR24, UPT ;  /* 0x000000180600728c */ /* 0x000fc8000bf05270 */
[----:B------:R-:W-:-:S06]  /*2a50*/  USEL UR7, URZ, 0x1, UP0 ;  /* 0x000000013f077887 */ /* 0x000fcc0008000000 */
[----:B------:R-:W-:Y:S01]  /*2a60*/  ISETP.NE.AND P0, PT, RZ, UR7, PT ;  /* 0x00000007ff007c0c */ /* 0x000fe2000bf05270 */
[----:B------:R-:W-:-:S12]  /*2a70*/  WARPGROUP.DEPBAR.LE gsb0, 0x1 ;  /* 0x00008000000079c5 */ /* 0x000fd80000010100 */
[----:B------:R-:W-:Y:S05]  /*2a80*/  @!P0 BRA `(.L_x_32) ;  /* 0x0000000400088947 */ /* 0x000fea0003800000 */
[----:B------:R-:W-:Y:S02]  /*2a90*/  WARPGROUP.DEPBAR.LE gsb0, 0x0 ;  /* 0x00008000000079c5 */ /* 0x000fe40000010000 */
[----:B------:R-:W-:-:S01]  /*2aa0*/  FADD R151, R24, R151 ;  /* 0x0000009718977221 */ /* 0x000fc20000000000 */
[----:B------:R-:W-:Y:S01]  /*2ab0*/  FADD R146, R25, R146 ;  /* 0x0000009219927221 */ /* 0x000fe20000000000 */
        /* <DEDUP_REMOVED lines=62> */
[----:B------:R-:W-:-:S06]  /*2ea0*/  UMOV UR6, URZ ;  /* 0x0000003f00067c82 */ /* 0x000fcc0008000000 */
.L_x_32:
[----:B------:R-:W-:Y:S05]  /*2eb0*/  @!P1 BRA `(.L_x_33) ;  /* 0x0000000000049947 */ /* 0x000fea0003800000 */
[----:B------:R-:W-:Y:S01]  /*2ec0*/  BPT.TRAP 0x1 ;  /* 0x000000040000795c */ /* 0x000fe20000300000 */
.L_x_33:
[----:B------:R-:W-:-:S13]  /*2ed0*/  ISETP.NE.AND P0, PT, R13, RZ, PT ;  /* 0x000000ff0d00720c */ /* 0x000fda0003f05270 */
[----:B01----:R-:W-:-:S05]  /*2ee0*/  @P0 LEA R20, R19, UR9, 0x3 ;  /* 0x0000000913140c11 */ /* 0x003fca000f8e18ff */
[----:B------:R-:W-:-:S05]  /*2ef0*/  @P0 VIADD R21, R20, 0x128 ;  /* 0x0000012814150836 */ /* 0x000fca0000000000 */
[----:B------:R-:W-:-:S04]  /*2f00*/  @P0 PRMT R21, R12, 0x654, R21 ;  /* 0x000006540c150816 */ /* 0x000fc80000000015 */
[----:B------:R0:W-:Y:S01]  /*2f10*/  @P0 SYNCS.ARRIVE.TRANS64.RED.A1T0 RZ, [R21+URZ], RZ ;  /* 0x000000ff15ff09a7 */ /* 0x0001e2000810043f */
[----:B------:R-:W-:-:S13]  /*2f20*/  ISETP.GT.U32.AND P0, PT, R7, 0x1, PT ;  /* 0x000000010700780c */ /* 0x000fda0003f04070 */
[----:B0-----:R-:W-:Y:S05]  /*2f30*/  @P0 BRA `(.L_x_34) ;  /* 0x0000000000040947 */ /* 0x001fea0003800000 */
[----:B------:R-:W-:Y:S01]  /*2f40*/  BPT.TRAP 0x1 ;  /* 0x000000040000795c */ /* 0x000fe20000300000 */
.L_x_34:
[----:B------:R-:W-:Y:S01]  /*2f50*/  UIADD3 UR14, UR14, 0x1, URZ ;  /* 0x000000010e0e7890 */ /* 0x000fe2000fffe03f */
[C---:B------:R-:W-:Y:S01]  /*2f60*/  ISETP.GT.AND P1, PT, R18.reuse, 0x1, PT ;  /* 0x000000011200780c */ /* 0x040fe20003f24270 */
[----:B------:R-:W-:Y:S02]  /*2f70*/  VIADD R19, R19, 0x1 ;  /* 0x0000000113137836 */ /* 0x000fe40000000000 */
[----:B------:R-:W-:Y:S01]  /*2f80*/  UISETP.NE.AND UP0, UPT, UR14, 0x25, UPT ;  /* 0x000000250e00788c */ /* 0x000fe2000bf05270 */
[----:B------:R-:W-:Y:S02]  /*2f90*/  VIADD R18, R18, 0xffffffff ;  /* 0xffffffff12127836 */ /* 0x000fe40000000000 */
[C---:B------:R-:W-:Y:S01]  /*2fa0*/  ISETP.NE.AND P0, PT, R19.reuse, 0x25, PT ;  /* 0x000000251300780c */ /* 0x040fe20003f05270 */
[----:B------:R-:W-:Y:S02]  /*2fb0*/  USEL UR8, URZ, 0x1, UP0 ;  /* 0x000000013f087887 */ /* 0x000fe40008000000 */
[----:B------:R-:W-:Y:S01]  /*2fc0*/  USEL UR14, UR14, URZ, UP0 ;  /* 0x0000003f0e0e7287 */ /* 0x000fe20008000000 */
[----:B------:R-:W-:-:S03]  /*2fd0*/  SEL R19, R19, RZ, P0 ;  /* 0x000000ff13137207 */ /* 0x000fc60000000000 */
[----:B------:R-:W-:Y:S01]  /*2fe0*/  LOP3.LUT R152, R152, UR8, RZ, 0x3c, !PT ;  /* 0x0000000898987c12 */ /* 0x000fe2000f8e3cff */
[----:B------:R-:W-:Y:S01]  /*2ff0*/  UMOV UR8, 0x1 ;  /* 0x0000000100087882 */ /* 0x000fe20000000000 */
[----:B------:R-:W-:Y:S06]  /*3000*/  @P1 BRA `(.L_x_35) ;  /* 0xfffffff800181947 */ /* 0x000fec000383ffff */
.L_x_27:
[----:B------:R-:W-:Y:S01]  /*3010*/  UISETP.NE.AND UP0, UPT, UR6, URZ, UPT ;  /* 0x0000003f0600728c */ /* 0x000fe2000bf05270 */
[----:B01----:R-:W0:Y:S01]  /*3020*/  LDC R18, c[0x0][0x28c] ;  /* 0x0000a300ff127b82 */ /* 0x003e220000000800 */
[----:B------:R-:W-:Y:S02]  /*3030*/  IMAD.U32 R19, RZ, RZ, UR23 ;  /* 0x00000017ff137e24 */ /* 0x000fe4000f8e00ff */
[----:B------:R-:W-:-:S06]  /*3040*/  USEL UR6, URZ, 0x1, !UP0 ;  /* 0x000000013f067887 */ /* 0x000fcc000c000000 */
[----:B------:R-:W-:-:S13]  /*3050*/  ISETP.NE.AND P0, PT, RZ, UR6, PT ;  /* 0x00000006ff007c0c */ /* 0x000fda000bf05270 */
[----:B------:R-:W-:Y:S05]  /*3060*/  @!P0 BRA `(.L_x_36) ;  /* 0x0000000400048947 */ /* 0x000fea0003800000 */
[----:B------:R-:W-:Y:S02]  /*3070*/  WARPGROUP.DEPBAR.LE gsb0, 0x0 ;  /* 0x00008000000079c5 */ /* 0x000fe40000010000 */
[----:B------:R-:W-:Y:S01]  /*3080*/  FADD R151, R24, R151 ;  /* 0x0000009718977221 */ /* 0x000fe20000000000 */
        /* <DEDUP_REMOVED lines=62> */
[----:B------:R-:W-:-:S07]  /*3470*/  FADD R88, R88, R87 ;  /* 0x0000005758587221 */ /* 0x000fce0000000000 */
.L_x_36:
[----:B0-----:R-:W-:Y:S01]  /*3480*/  ISETP.GE.AND P0, PT, R18, 0x1, PT ;  /* 0x000000011200780c */ /* 0x001fe20003f06270 */
[----:B------:R0:W-:Y:S01]  /*3490*/  SYNCS.ARRIVE.TRANS64.A1T0 RZ, [R19+UR22], RZ ;  /* 0x000000ff13ff79a7 */ /* 0x0001e20008100016 */
[----:B------:R-:W-:-:S11]  /*34a0*/  WARPGROUP.DEPBAR.LE gsb0, 0x0 ;  /* 0x00008000000079c5 */ /* 0x000fd60000010000 */
[----:B------:R-:W-:Y:S05]  /*34b0*/  @!P0 BRA `(.L_x_37) ;  /* 0x0000000000548947 */ /* 0x000fea0003800000 */
[----:B------:R-:W-:-:S13]  /*34c0*/  ISETP.NE.AND P0, PT, R148, 0x3, PT ;  /* 0x000000039400780c */ /* 0x000fda0003f05270 */
[----:B------:R-:W-:Y:S05]  /*34d0*/  @!P0 BRA `(.L_x_38) ;  /* 0x0000000000048947 */ /* 0x000fea0003800000 */
[----:B------:R-:W-:Y:S01]  /*34e0*/  BPT.TRAP 0x1 ;  /* 0x000000040000795c */ /* 0x000fe20000300000 */
.L_x_38:
[----:B------:R-:W-:Y:S01]  /*34f0*/  ISETP.NE.AND P0, PT, R13, RZ, PT ;  /* 0x000000ff0d00720c */ /* 0x000fe20003f05270 */
[----:B------:R-:W-:Y:S01]  /*3500*/  BSSY B0, `(.L_x_39) ;  /* 0x000000e000007945 */ /* 0x000fe20003800000 */
[----:B------:R-:W-:-:S11]  /*3510*/  ISETP.GT.U32.AND P1, PT, R7, 0x1, PT ;  /* 0x000000010700780c */ /* 0x000fd60003f24070 */
[----:B------:R-:W-:Y:S05]  /*3520*/  @!P0 BRA `(.L_x_40) ;  /* 0x00000000002c8947 */ /* 0x000fea0003800000 */
[----:B------:R-:W-:-:S04]  /*3530*/  UIADD3 UR8, UR10, UR5, URZ ;  /* 0x000000050a087290 */ /* 0x000fc8000fffe03f */
[----:B------:R-:W-:-:S04]  /*3540*/  UIMAD.WIDE.U32 UR6, UR8, -0x45306eb3, URZ ;  /* 0xbacf914d080678a5 */ /* 0x000fc8000f8e003f */
[----:B------:R-:W-:-:S04]  /*3550*/  UIADD3 UR6, UR8, -UR7, URZ ;  /* 0x8000000708067290 */ /* 0x000fc8000fffe03f */
[----:B------:R-:W-:-:S04]  /*3560*/  ULEA.HI UR6, UR6, UR7, URZ, 0x1f ;  /* 0x0000000706067291 */ /* 0x000fc8000f8ff83f */
[----:B------:R-:W-:-:S04]  /*3570*/  USHF.R.U32.HI UR6, URZ, 0x5, UR6 ;  /* 0x000000053f067899 */ /* 0x000fc80008011606 */
[----:B------:R-:W-:-:S04]  /*3580*/  UIMAD UR6, UR6, -0x25, UR8 ;  /* 0xffffffdb060678a4 */ /* 0x000fc8000f8e0208 */
[----:B------:R-:W-:-:S04]  /*3590*/  ULEA UR6, UR6, UR9, 0x3 ;  /* 0x0000000906067291 */ /* 0x000fc8000f8e183f */
[----:B------:R-:W-:-:S06]  /*35a0*/  UIADD3 UR6, UR6, 0x128, URZ ;  /* 0x0000012806067890 */ /* 0x000fcc000fffe03f */
[----:B0-----:R-:W-:-:S05]  /*35b0*/  IMAD.U32 R19, RZ, RZ, UR6 ;  /* 0x00000006ff137e24 */ /* 0x001fca000f8e00ff */
[----:B------:R-:W-:-:S04]  /*35c0*/  PRMT R18, R12, 0x654, R19 ;  /* 0x000006540c127816 */ /* 0x000fc80000000013 */
[----:B------:R1:W-:Y:S03]  /*35d0*/  SYNCS.ARRIVE.TRANS64.RED.A1T0 RZ, [R18+URZ], RZ ;  /* 0x000000ff12ff79a7 */ /* 0x0003e6000810043f */
.L_x_40:
[----:B------:R-:W-:Y:S05]  /*35e0*/  BSYNC B0 ;  /* 0x0000000000007941 */ /* 0x000fea0003800000 */
.L_x_39:
[----:B------:R-:W-:Y:S05]  /*35f0*/  @P1 BRA `(.L_x_37) ;  /* 0x0000000000041947 */ /* 0x000fea0003800000 */
[----:B------:R-:W-:Y:S01]  /*3600*/  BPT.TRAP 0x1 ;  /* 0x000000040000795c */ /* 0x000fe20000300000 */
.L_x_37:
[----:B-1----:R-:W-:Y:S01]  /*3610*/  SHF.L.U32 R18, R150, 0x1f, RZ ;  /* 0x0000001f96127819 */ /* 0x002fe200000006ff */
[----:B------:R-:W-:Y:S01]  /*3620*/  UIADD3 UR8, UR15, UR5, URZ ;  /* 0x000000050f087290 */ /* 0x000fe2000fffe03f */
[----:B------:R-:W1:Y:S01]  /*3630*/  LDC R29, c[0x0][0x288] ;  /* 0x0000a200ff1d7b82 */ /* 0x000e620000000800 */
[----:B------:R-:W-:Y:S01]  /*3640*/  UISETP.GE.U32.AND UP1, UPT, UR15, 0x25, UPT ;  /* 0x000000250f00788c */ /* 0x000fe2000bf26070 */
[----:B------:R-:W-:Y:S01]  /*3650*/  IMAD.SHL.U32 R26, R16, 0x2, RZ ;  /* 0x00000002101a7824 */ /* 0x000fe200078e00ff */
[----:B------:R-:W-:Y:S02]  /*3660*/  UISETP.GT.U32.AND UP0, UPT, UR8, 0x24, UPT ;  /* 0x000000240800788c */ /* 0x000fe4000bf04070 */
[----:B------:R-:W-:Y:S02]  /*3670*/  UIMAD.WIDE.U32 UR6, UR8, -0x45306eb3, URZ ;  /* 0xbacf914d080678a5 */ /* 0x000fe4000f8e003f */
[----:B------:R-:W-:Y:S01]  /*3680*/  UISETP.LT.U32.AND UP0, UPT, UR15, 0x25, UP0 ;  /* 0x000000250f00788c */ /* 0x000fe20008701070 */
[----:B------:R-:W4:Y:S01]  /*3690*/  SYNCS.PHASECHK.TRANS64.TRYWAIT P0, [UR11+0x8], R18 ;  /* 0x00000812ff0075a7 */ /* 0x000f22000800014b */
[----:B------:R-:W-:Y:S01]  /*36a0*/  UIADD3 UR5, UR8, -UR7, URZ ;  /* 0x8000000708057290 */ /* 0x000fe2000fffe03f */
[----:B------:R-:W-:Y:S01]  /*36b0*/  SHF.R.S32.HI R27, RZ, 0x1f, R26 ;  /* 0x0000001fff1b7819 */ /* 0x000fe2000001141a */
[----:B------:R-:W-:-:S02]  /*36c0*/  USEL UR6, URZ, 0x1, !UP0 ;  /* 0x000000013f067887 */ /* 0x000fc4000c000000 */
[----:B------:R-:W-:Y:S02]  /*36d0*/  ULEA.HI UR5, UR5, UR7, URZ, 0x1f ;  /* 0x0000000705057291 */ /* 0x000fe4000f8ff83f */
[----:B------:R-:W-:Y:S02]  /*36e0*/  ULOP3.LUT UR4, UR4, UR6, URZ, 0x3c, !UPT ;  /* 0x0000000604047292 */ /* 0x000fe4000f8e3c3f */
[----:B------:R-:W-:-:S04]  /*36f0*/  USHF.R.U32.HI UR5, URZ, 0x5, UR5 ;  /* 0x000000053f057899 */ /* 0x000fc80008011605 */
[----:B------:R-:W-:Y:S02]  /*3700*/  @UP1 ULOP3.LUT UR4, UR4, 0x1, UR5, 0x78, !UPT ;  /* 0x0000000104041892 */ /* 0x000fe4000f8e7805 */
[----:B------:R-:W-:Y:S01]  /*3710*/  UIMAD UR5, UR5, -0x25, UR8 ;  /* 0xffffffdb050578a4 */ /* 0x000fe2000f8e0208 */
[----:B-1--4-:R-:W-:Y:S11]  /*3720*/  @!P0 BRA `(.L_x_41) ;  /* 0x0000007000d48947 */ /* 0x012ff60003800000 */
.L_x_232:
[----:B------:R-:W-:Y:S01]  /*3730*/  IMAD.SHL.U32 R28, R6, 0x40, RZ ;  /* 0x00000040061c7824 */ /* 0x000fe200078e00ff */
[----:B------:R-:W-:Y:S01]  /*3740*/  ULDC UR8, c[0x0][0x284] ;  /* 0x0000a10000087ab9 */ /* 0x000fe20000000800 */
[----:B------:R-:W-:Y:S01]  /*3750*/  IMAD.SHL.U32 R33, R5, 0x80, RZ ;  /* 0x0000008005217824 */ /* 0x000fe200078e00ff */
[----:B------:R-:W-:Y:S01]  /*3760*/  SHF.R.S32.HI R34, RZ, 0x1f, R4 ;  /* 0x0000001fff227819 */ /* 0x000fe20000011404 */
[----:B------:R-:W-:Y:S01]  /*3770*/  ULDC.64 UR6, c[0x0][0x5d0] ;  /* 0x0001740000067ab9 */ /* 0x000fe20000000a00 */
[----:B------:R-:W-:Y:S01]  /*3780*/  ISETP.GE.AND P0, PT, R28, UR8, PT ;  /* 0x000000081c007c0c */ /* 0x000fe2000bf06270 */
[----:B0-----:R-:W-:Y:S01]  /*3790*/  IMAD.WIDE.U32 R18, R4, UR6, R26 ;  /* 0x0000000604127c25 */ /* 0x001fe2000f8e001a */
[----:B------:R-:W-:Y:S02]  /*37a0*/  SHF.R.S32.HI R32, RZ, 0x1f, R33 ;  /* 0x0000001fff207819 */ /* 0x000fe40000011421 */
[C---:B------:R-:W-:Y:S01]  /*37b0*/  ISETP.GE.OR P0, PT, R33.reuse, R29, P0 ;  /* 0x0000001d2100720c */ /* 0x040fe20000706670 */
[----:B------:R-:W-:Y:S01]  /*37c0*/  IMAD R5, R34, UR6, RZ ;  /* 0x0000000622057c24 */ /* 0x000fe2000f8e02ff */
[----:B------:R-:W-:-:S03]  /*37d0*/  IADD3 R18, P1, R33, R18, RZ ;  /* 0x0000001221127210 */ /* 0x000fc60007f3e0ff */
[----:B------:R-:W-:-:S05]  /*37e0*/  IMAD R5, R4, UR7, R5 ;  /* 0x0000000704057c24 */ /* 0x000fca000f8e0205 */
[----:B------:R-:W-:-:S03]  /*37f0*/  IADD3.X R19, R32, R19, R5, P1, !PT ;  /* 0x0000001320137210 */ /* 0x000fc60000ffe405 */
[----:B------:R-:W-:Y:S05]  /*3800*/  @P0 BRA `(.L_x_42) ;  /* 0x0000004400b80947 */ /* 0x000fea0003800000 */
[----:B------:R-:W0:Y:S01]  /*3810*/  LDC.64 R30, c[0x0][0x5c8] ;  /* 0x00017200ff1e7b82 */ /* 0x000e220000000a00 */
[----:B------:R-:W-:Y:S01]  /*3820*/  IMAD.WIDE R24, R6, 0x40, R10 ;  /* 0x0000004006187825 */ /* 0x000fe200078e020a */
[----:B------:R-:W-:Y:S01]  /*3830*/  ULDC.64 UR6, c[0x0][0x5c0] ;  /* 0x0001700000067ab9 */ /* 0x000fe20000000a00 */
[----:B------:R-:W-:Y:S02]  /*3840*/  BSSY B0, `(.L_x_42) ;  /* 0x000046a000007945 */ /* 0x000fe40003800000 */
[----:B------:R-:W-:-:S04]  /*3850*/  IMAD R6, R16, -0x2, R29 ;  /* 0xfffffffe10067824 */ /* 0x000fc800078e021d */
[----:B------:R-:W-:Y:S02]  /*3860*/  IMAD.IADD R6, R6, 0x1, -R33 ;  /* 0x0000000106067824 */ /* 0x000fe400078e0a21 */
[-C--:B0-----:R-:W-:Y:S02]  /*3870*/  IMAD R5, R25, R30.reuse, RZ ;  /* 0x0000001e19057224 */ /* 0x081fe400078e02ff */
[----:B------:R-:W-:-:S04]  /*3880*/  IMAD.WIDE.U32 R18, R24, R30, R18 ;  /* 0x0000001e18127225 */ /* 0x000fc800078e0012 */
[----:B------:R-:W-:Y:S01]  /*3890*/  IMAD R21, R24, R31, R5 ;  /* 0x0000001f18157224 */ /* 0x000fe200078e0205 */
[----:B------:R-:W-:Y:S02]  /*38a0*/  LEA R5, P0, R30, R18, 0x3 ;  /* 0x000000121e057211 */ /* 0x000fe400078018ff */
[----:B------:R-:W-:Y:S01]  /*38b0*/  IADD3 R20, P1, R18, UR6, RZ ;  /* 0x0000000612147c10 */ /* 0x000fe2000ff3e0ff */
[----:B------:R-:W-:Y:S01]  /*38c0*/  IMAD.IADD R21, R19, 0x1, R21 ;  /* 0x0000000113157824 */ /* 0x000fe200078e0215 */
[----:B------:R-:W-:-:S04]  /*38d0*/  IADD3 R18, P3, R5, UR6, RZ ;  /* 0x0000000605127c10 */ /* 0x000fc8000ff7e0ff */
[----:B------:R-:W-:Y:S01]  /*38e0*/  LEA.HI.X R5, R30, R21, R31, 0x3, P0 ;  /* 0x000000151e057211 */ /* 0x000fe200000f1c1f */
[----:B------:R-:W-:Y:S01]  /*38f0*/  IMAD.IADD R30, R17, 0x1, -R28 ;  /* 0x00000001111e7824 */ /* 0x000fe200078e0a1c */
[----:B---3-5:R-:W-:Y:S02]  /*3900*/  FSETP.NEU.AND P0, PT, R15, RZ, PT ;  /* 0x000000ff0f00720b */ /* 0x028fe40003f0d000 */
[----:B------:R-:W-:Y:S02]  /*3910*/  IADD3.X R21, R21, UR7, RZ, P1, !PT ;  /* 0x0000000715157c10 */ /* 0x000fe40008ffe4ff */
[----:B------:R-:W-:-:S09]  /*3920*/  IADD3.X R19, R5, UR7, RZ, P3, !PT ;  /* 0x0000000705137c10 */ /* 0x000fd20009ffe4ff */
[----:B------:R-:W-:Y:S05]  /*3930*/  @!P0 BRA `(.L_x_43) ;  /* 0x0000003400608947 */ /* 0x000fea0003800000 */
[----:B------:R-:W-:Y:S01]  /*3940*/  ULDC.64 UR6, c[0x0][0x5b8] ;  /* 0x00016e0000067ab9 */ /* 0x000fe20000000a00 */
[----:B------:R-:W-:Y:S01]  /*3950*/  ULDC.64 UR16, c[0x0][0x5a8] ;  /* 0x00016a0000107ab9 */ /* 0x000fe20000000a00 */
[----:B------:R-:W-:Y:S01]  /*3960*/  IMAD.WIDE.U32 R26, R4, UR6, R26 ;  /* 0x00000006041a7c25 */ /* 0x000fe2000f8e001a */
[----:B------:R-:W-:Y:S01]  /*3970*/  BSSY B1, `(.L_x_44) ;  /* 0x0000010000017945 */ /* 0x000fe20003800000 */
[----:B------:R-:W-:Y:S02]  /*3980*/  PRMT R28, RZ, 0x7610, R28 ;  /* 0x00007610ff1c7816 */ /* 0x000fe4000000001c */
[----:B------:R-:W-:Y:S01]  /*3990*/  IMAD R5, R34, UR6, RZ ;  /* 0x0000000622057c24 */ /* 0x000fe2000f8e02ff */
[----:B------:R-:W-:-:S03]  /*39a0*/  IADD3 R26, P0, R33, R26, RZ ;  /* 0x0000001a211a7210 */ /* 0x000fc60007f1e0ff */
[----:B------:R-:W-:Y:S01]  /*39b0*/  IMAD R5, R4, UR7, R5 ;  /* 0x0000000704057c24 */ /* 0x000fe2000f8e0205 */
[----:B------:R-:W-:Y:S02]  /*39c0*/  ULDC.64 UR6, c[0x0][0x5b0] ;  /* 0x00016c0000067ab9 */ /* 0x000fe40000000a00 */
[----:B------:R-:W-:Y:S02]  /*39d0*/  IMAD R29, R25, UR6, RZ ;  /* 0x00000006191d7c24 */ /* 0x000fe4000f8e02ff */
[----:B------:R-:W-:Y:S02]  /*39e0*/  IADD3.X R27, R32, R27, R5, P0, !PT ;  /* 0x0000001b201b7210 */ /* 0x000fe400007fe405 */
[----:B------:R-:W-:Y:S01]  /*39f0*/  ISETP.GE.AND P0, PT, R30, 0x1, PT ;  /* 0x000000011e00780c */ /* 0x000fe20003f06270 */
[C---:B------:R-:W-:Y:S02]  /*3a00*/  IMAD R29, R24.reuse, UR7, R29 ;  /* 0x00000007181d7c24 */ /* 0x040fe4000f8e021d */
[----:B------:R-:W-:Y:S01]  /*3a10*/  IMAD.WIDE.U32 R4, R24, UR6, R26 ;  /* 0x0000000618047c25 */ /* 0x000fe2000f8e001a */
[----:B------:R-:W-:-:S02]  /*3a20*/  ISETP.LT.OR P4, PT, R6, 0x1, !P0 ;  /* 0x000000010600780c */ /* 0x000fc40004781670 */
[----:B------:R-:W-:-:S04]  /*3a30*/  IADD3 R4, P1, R4, UR16, RZ ;  /* 0x0000001004047c10 */ /* 0x000fc8000ff3e0ff */
[----:B------:R-:W-:-:S07]  /*3a40*/  IADD3.X R5, R5, UR17, R29, P1, !PT ;  /* 0x0000001105057c10 */ /* 0x000fce0008ffe41d */
[----:B------:R-:W-:Y:S05]  /*3a50*/  @P4 BRA `(.L_x_45) ;  /* 0x0000000000044947 */ /* 0x000fea0003800000 */
[----:B------:R0:W5:Y:S02]  /*3a60*/  LDG.E.U8 R28, desc[UR20][R4.64] ;  /* 0x00000014041c7981 */ /* 0x000164000c1e1100 */
.L_x_45:
[----:B------:R-:W-:Y:S05]  /*3a70*/  BSYNC B1 ;  /* 0x0000000000017941 */ /* 0x000fea0003800000 */
.L_x_44:
[----:B-----5:R-:W-:Y:S01]  /*3a80*/  LOP3.LUT R28, R28, 0xff, RZ, 0xc0, !PT ;  /* 0x000000ff1c1c7812 */ /* 0x020fe200078ec0ff */
[----:B------:R-:W-:Y:S01]  /*3a90*/  BSSY B1, `(.L_x_46) ;  /* 0x000000b000017945 */ /* 0x000fe20003800000 */
[----:B------:R-:W-:Y:S02]  /*3aa0*/  ISETP.LT.OR P3, PT, R6, 0x2, !P0 ;  /* 0x000000020600780c */ /* 0x000fe40004761670 */
[----:B------:R-:W-:-:S05]  /*3ab0*/  F2FP.F16.E4M3.UNPACK_B R28, R28 ;  /* 0x0000001cff1c723e */ /* 0x000fca00020006ff */
[----:B------:R-:W-:-:S05]  /*3ac0*/  HADD2.F32 R28, -RZ, R28.H0_H0 ;  /* 0x2000001cff1c7230 */ /* 0x000fca0000004100 */
[----:B------:R-:W-:-:S04]  /*3ad0*/  FMUL R28, R28, R15 ;  /* 0x0000000f1c1c7220 */ /* 0x000fc80000400000 */
[----:B--2---:R-:W-:-:S05]  /*3ae0*/  FFMA R28, R151, R14, R28 ;  /* 0x0000000e971c7223 */ /* 0x004fca000000001c */
[----:B------:R-:W-:Y:S02]  /*3af0*/  F2FP.SATFINITE.E4M3.F32.PACK_AB_MERGE_C R29, RZ, R28, RZ ;  /* 0x0000001cff1d723e */ /* 0x000fe400048070ff */
[----:B------:R-:W-:-:S03]  /*3b00*/  PRMT R28, RZ, 0x7610, R28 ;  /* 0x00007610ff1c7816 */ /* 0x000fc6000000001c */
[----:B------:R1:W-:Y:S01]  /*3b10*/  @!P4 STG.E.U8 desc[UR20][R20.64], R29 ;  /* 0x0000001d1400c986 */ /* 0x0003e2000c101114 */
[----:B------:R-:W-:Y:S05]  /*3b20*/  @P3 BRA `(.L_x_47) ;  /* 0x0000000000043947 */ /* 0x000fea0003800000 */
[----:B------:R2:W5:Y:S02]  /*3b30*/  LDG.E.U8 R28, desc[UR20][R4.64+0x1] ;  /* 0x00000114041c7981 */ /* 0x000564000c1e1100 */
.L_x_47:
[----:B------:R-:W-:Y:S05]  /*3b40*/  BSYNC B1 ;  /* 0x0000000000017941 */ /* 0x000fea0003800000 */
.L_x_46:
[----:B-----5:R-:W-:Y:S01]  /*3b50*/  LOP3.LUT R28, R28, 0xff, RZ, 0xc0, !PT ;  /* 0x000000ff1c1c7812 */ /* 0x020fe200078ec0ff */
[----:B------:R-:W-:Y:S01]  /*3b60*/  BSSY B1, `(.L_x_48) ;  /* 0x0000013000017945 */ /* 0x000fe20003800000 */
[----:B-1----:R-:W-:Y:S02]  /*3b70*/  IADD3 R29, P1, R24, 0x8, RZ ;  /* 0x00000008181d7810 */ /* 0x002fe40007f3e0ff */
[----:B------:R-:W-:-:S03]  /*3b80*/  F2FP.F16.E4M3.UNPACK_B R28, R28 ;  /* 0x0000001cff1c723e */ /* 0x000fc600020006ff */
[----:B------:R-:W-:Y:S01]  /*3b90*/  IMAD.X R24, RZ, RZ, R25, P1 ;  /* 0x000000ffff187224 */ /* 0x000fe200008e0619 */
[----:B------:R-:W-:Y:S01]  /*3ba0*/  ISETP.GE.AND P1, PT, R30, 0x9, PT ;  /* 0x000000091e00780c */ /* 0x000fe20003f26270 */
[----:B------:R-:W-:Y:S02]  /*3bb0*/  HADD2.F32 R28, -RZ, R28.H0_H0 ;  /* 0x2000001cff1c7230 */ /* 0x000fe40000004100 */
[----:B------:R-:W-:Y:S01]  /*3bc0*/  IMAD R24, R24, UR6, RZ ;  /* 0x0000000618187c24 */ /* 0x000fe2000f8e02ff */
[----:B------:R-:W-:Y:S01]  /*3bd0*/  ISETP.LT.OR P5, PT, R6, 0x1, !P1 ;  /* 0x000000010600780c */ /* 0x000fe20004fa1670 */
[----:B------:R-:W-:-:S04]  /*3be0*/  IMAD.WIDE.U32 R26, R29, UR6, R26 ;  /* 0x000000061d1a7c25 */ /* 0x000fc8000f8e001a */
[----:B------:R-:W-:Y:S01]  /*3bf0*/  FMUL R25, R28, R15 ;  /* 0x0000000f1c197220 */ /* 0x000fe20000400000 */
[----:B------:R-:W-:-:S03]  /*3c00*/  IMAD R29, R29, UR7, R24 ;  /* 0x000000071d1d7c24 */ /* 0x000fc6000f8e0218 */
[----:B------:R-:W-:Y:S01]  /*3c10*/  FFMA R25, R146, R14, R25 ;  /* 0x0000000e92197223 */ /* 0x000fe20000000019 */
[----:B------:R-:W-:Y:S02]  /*3c20*/  IADD3 R24, P4, R26, UR16, RZ ;  /* 0x000000101a187c10 */ /* 0x000fe4000ff9e0ff */
[----:B------:R-:W-:Y:S02]  /*3c30*/  PRMT R26, RZ, 0x7610, R26 ;  /* 0x00007610ff1a7816 */ /* 0x000fe4000000001a */
[----:B------:R-:W-:Y:S02]  /*3c40*/  F2FP.SATFINITE.E4M3.F32.PACK_AB_MERGE_C R31, RZ, R25, RZ ;  /* 0x00000019ff1f723e */ /* 0x000fe400048070ff */
[----:B------:R-:W-:-:S03]  /*3c50*/  IADD3.X R25, R27, UR17, R29, P4, !PT ;  /* 0x000000111b197c10 */ /* 0x000fc6000a7fe41d */
[----:B------:R1:W-:Y:S01]  /*3c60*/  @!P3 STG.E.U8 desc[UR20][R20.64+0x1], R31 ;  /* 0x0000011f1400b986 */ /* 0x0003e2000c101114 */
[----:B------:R-:W-:Y:S05]  /*3c70*/  @P5 BRA `(.L_x_49) ;  /* 0x0000000000045947 */ /* 0x000fea0003800000 */
[----:B------:R3:W5:Y:S02]  /*3c80*/  LDG.E.U8 R26, desc[UR20][R24.64] ;  /* 0x00000014181a7981 */ /* 0x000764000c1e1100 */
.L_x_49:
[----:B------:R-:W-:Y:S05]  /*3c90*/  BSYNC B1 ;  /* 0x0000000000017941 */ /* 0x000fea0003800000 */
.L_x_48:
[----:B-----5:R-:W-:Y:S01]  /*3ca0*/  LOP3.LUT R26, R26, 0xff, RZ, 0xc0, !PT ;  /* 0x000000ff1a1a7812 */ /* 0x020fe200078ec0ff */
[----:B------:R-:W-:Y:S01]  /*3cb0*/  BSSY B1, `(.L_x_50) ;  /* 0x000000b000017945 */ /* 0x000fe20003800000 */
[----:B------:R-:W-:Y:S02]  /*3cc0*/  ISETP.LT.OR P3, PT, R6, 0x2, !P1 ;  /* 0x000000020600780c */ /* 0x000fe40004f61670 */
[----:B------:R-:W-:-:S05]  /*3cd0*/  F2FP.F16.E4M3.UNPACK_B R26, R26 ;  /* 0x0000001aff1a723e */ /* 0x000fca00020006ff */
[----:B------:R-:W-:-:S05]  /*3ce0*/  HADD2.F32 R26, -RZ, R26.H0_H0 ;  /* 0x2000001aff1a7230 */ /* 0x000fca0000004100 */
[----:B------:R-:W-:-:S04]  /*3cf0*/  FMUL R26, R26, R15 ;  /* 0x0000000f1a1a7220 */ /* 0x000fc80000400000 */
[----:B------:R-:W-:-:S05]  /*3d00*/  FFMA R26, R149, R14, R26 ;  /* 0x0000000e951a7223 */ /* 0x000fca000000001a */
[----:B------:R-:W-:Y:S02]  /*3d10*/  F2FP.SATFINITE.E4M3.F32.PACK_AB_MERGE_C R27, RZ, R26, RZ ;  /* 0x0000001aff1b723e */ /* 0x000fe400048070ff */
[----:B------:R-:W-:-:S03]  /*3d20*/  PRMT R26, RZ, 0x7610, R26 ;  /* 0x00007610ff1a7816 */ /* 0x000fc6000000001a */
[----:B------:R4:W-:Y:S01]  /*3d30*/  @!P5 STG.E.U8 desc[UR20][R18.64], R27 ;  /* 0x0000001b1200d986 */ /* 0x0009e2000c101114 */
[----:B------:R-:W-:Y:S05]  /*3d40*/  @P3 BRA `(.L_x_51) ;  /* 0x0000000000043947 */ /* 0x000fea0003800000 */
[----:B------:R0:W5:Y:S02]  /*3d50*/  LDG.E.U8 R26, desc[UR20][R24.64+0x1] ;  /* 0x00000114181a7981 */ /* 0x000164000c1e1100 */
.L_x_51:
[----:B------:R-:W-:Y:S05]  /*3d60*/  BSYNC B1 ;  /* 0x0000000000017941 */ /* 0x000fea0003800000 */
.L_x_50:
[----:B-----5:R-:W-:Y:S01]  /*3d70*/  LOP3.LUT R26, R26, 0xff, RZ, 0xc0, !PT ;  /* 0x000000ff1a1a7812 */ /* 0x020fe200078ec0ff */
[----:B------:R-:W-:Y:S01]  /*3d80*/  BSSY B1, `(.L_x_52) ;  /* 0x000000b000017945 */ /* 0x000fe20003800000 */
[----:B------:R-:W-:Y:S02]  /*3d90*/  ISETP.LT.OR P4, PT, R6, 0x9, !P0 ;  /* 0x000000090600780c */ /* 0x000fe40004781670 */
[----:B------:R-:W-:-:S05]  /*3da0*/  F2FP.F16.E4M3.UNPACK_B R26, R26 ;  /* 0x0000001aff1a723e */ /* 0x000fca00020006ff */
[----:B------:R-:W-:-:S05]  /*3db0*/  HADD2.F32 R26, -RZ, R26.H0_H0 ;  /* 0x2000001aff1a7230 */ /* 0x000fca0000004100 */
[----:B----4-:R-:W-:Y:S01]  /*3dc0*/  FMUL R27, R26, R15 ;  /* 0x0000000f1a1b7220 */ /* 0x010fe20000400000 */
[----:B------:R-:W-:-:S03]  /*3dd0*/  PRMT R26, RZ, 0x7610, R26 ;  /* 0x00007610ff1a7816 */ /* 0x000fc6000000001a */
[----:B------:R-:W-:-:S05]  /*3de0*/  FFMA R27, R144, R14, R27 ;  /* 0x0000000e901b7223 */ /* 0x000fca000000001b */
[----:B------:R-:W-:-:S05]  /*3df0*/  F2FP.SATFINITE.E4M3.F32.PACK_AB_MERGE_C R27, RZ, R27, RZ ;  /* 0x0000001bff1b723e */ /* 0x000fca00048070ff */
[----:B------:R4:W-:Y:S01]  /*3e00*/  @!P3 STG.E.U8 desc[UR20][R18.64+0x1], R27 ;  /* 0x0000011b1200b986 */ /* 0x0009e2000c101114 */
[----:B------:R-:W-:Y:S05]  /*3e10*/  @P4 BRA `(.L_x_53) ;  /* 0x0000000000044947 */ /* 0x000fea0003800000 */
[----:B------:R0:W5:Y:S02]  /*3e20*/  LDG.E.U8 R26, desc[UR20][R4.64+0x8] ;  /* 0x00000814041a7981 */ /* 0x000164000c1e1100 */
.L_x_53:
[----:B------:R-:W-:Y:S05]  /*3e30*/  BSYNC B1 ;  /* 0x0000000000017941 */ /* 0x000fea0003800000 */
.L_x_52:
[----:B-----5:R-:W-:Y:S01]  /*3e40*/  LOP3.LUT R26, R26, 0xff, RZ, 0xc0, !PT ;  /* 0x000000ff1a1a7812 */ /* 0x020fe200078ec0ff */
[----:B------:R-:W-:Y:S01]  /*3e50*/  BSSY B1, `(.L_x_54) ;  /* 0x000000b000017945 */ /* 0x000fe20003800000 */
[----:B------:R-:W-:Y:S02]  /*3e60*/  ISETP.LT.OR P3, PT, R6, 0xa, !P0 ;  /* 0x0000000a0600780c */ /* 0x000fe40004761670 */
[----:B------:R-:W-:-:S05]  /*3e70*/  F2FP.F16.E4M3.UNPACK_B R26, R26 ;  /* 0x0000001aff1a723e */ /* 0x000fca00020006ff */
[----:B------:R-:W-:-:S05]  /*3e80*/  HADD2.F32 R26, -RZ, R26.H0_H0 ;  /* 0x2000001aff1a7230 */ /* 0x000fca0000004100 */
[----:B------:R-:W-:-:S04]  /*3e90*/  FMUL R26, R26, R15 ;  /* 0x0000000f1a1a7220 */ /* 0x000fc80000400000 */
[----:B------:R-:W-:-:S05]  /*3ea0*/  FFMA R26, R147, R14, R26 ;  /* 0x0000000e931a7223 */ /* 0x000fca000000001a */
[----:B----4-:R-:W-:Y:S02]  /*3eb0*/  F2FP.SATFINITE.E4M3.F32.PACK_AB_MERGE_C R27, RZ, R26, RZ ;  /* 0x0000001aff1b723e */ /* 0x010fe400048070ff */
[----:B------:R-:W-:-:S03]  /*3ec0*/  PRMT R26, RZ, 0x7610, R26 ;  /* 0x00007610ff1a7816 */ /* 0x000fc6000000001a */
[----:B------:R4:W-:Y:S01]  /*3ed0*/  @!P4 STG.E.U8 desc[UR20][R20.64+0x8], R27 ;  /* 0x0000081b1400c986 */ /* 0x0009e2000c101114 */
[----:B------:R-:W-:Y:S05]  /*3ee0*/  @P3 BRA `(.L_x_55) ;  /* 0x0000000000043947 */ /* 0x000fea0003800000 */
[----:B------:R0:W5:Y:S02]  /*3ef0*/  LDG.E.U8 R26, desc[UR20][R4.64+0x9] ;  /* 0x00000914041a7981 */ /* 0x000164000c1e1100 */
.L_x_55:
[----:B------:R-:W-:Y:S05]  /*3f00*/  BSYNC B1 ;  /* 0x0000000000017941 */ /* 0x000fea0003800000 */
.L_x_54:
        /* <DEDUP_REMOVED lines=12> */
.L_x_57:
[----:B------:R-:W-:Y:S05]  /*3fd0*/  BSYNC B1 ;  /* 0x0000000000017941 */ /* 0x000fea0003800000 */
.L_x_56:
        /* <DEDUP_REMOVED lines=12> */
.L_x_59:
[----:B------:R-:W-:Y:S05]  /*40a0*/  BSYNC B1 ;  /* 0x0000000000017941 */ /* 0x000fea0003800000 */
.L_x_58:
        /* <DEDUP_REMOVED lines=12> */
.L_x_61:
[----:B------:R-:W-:Y:S05]  /*4170*/  BSYNC B1 ;  /* 0x0000000000017941 */ /* 0x000fea0003800000 */
.L_x_60:
        /* <DEDUP_REMOVED lines=12> */
.L_x_63:
[----:B------:R-:W-:Y:S05]  /*4240*/  BSYNC B1 ;  /* 0x0000000000017941 */ /* 0x000fea0003800000 */
.L_x_62:
        /* <DEDUP_REMOVED lines=12> */
.L_x_65:
[----:B------:R-:W-:Y:S05]  /*4310*/  BSYNC B1 ;  /* 0x0000000000017941 */ /* 0x000fea0003800000 */
.L_x_64:
        /* <DEDUP_REMOVED lines=12> */
.L_x_67:
[----:B------:R-:W-:Y:S05]  /*43e0*/  BSYNC B1 ;  /* 0x0000000000017941 */ /* 0x000fea0003800000 */
.L_x_66:
        /* <DEDUP_REMOVED lines=12> */
.L_x_69:
[----:B------:R-:W-:Y:S05]  /*44b0*/  BSYNC B1 ;  /* 0x0000000000017941 */ /* 0x000fea0003800000 */
.L_x_68:
        /* <DEDUP_REMOVED lines=12> */
.L_x_71:
[----:B------:R-:W-:Y:S05]  /*4580*/  BSYNC B1 ;  /* 0x0000000000017941 */ /* 0x000fea0003800000 */
.L_x_70:
        /* <DEDUP_REMOVED lines=12> */
.L_x_73:
[----:B------:R-:W-:Y:S05]  /*4650*/  BSYNC B1 ;  /* 0x0000000000017941 */ /* 0x000fea0003800000 */
.L_x_72:
        /* <DEDUP_REMOVED lines=12> */
.L_x_75:
[----:B------:R-:W-:Y:S05]  /*4720*/  BSYNC B1 ;  /* 0x0000000000017941 */ /* 0x000fea0003800000 */
.L_x_74:
        /* <DEDUP_REMOVED lines=12> */
.L_x_77:
[----:B------:R-:W-:Y:S05]  /*47f0*/  BSYNC B1 ;  /* 0x0000000000017941 */ /* 0x000fea0003800000 */
.L_x_76:
        /* <DEDUP_REMOVED lines=12> */
.L_x_79:
[----:B------:R-:W-:Y:S05]  /*48c0*/  BSYNC B1 ;  /* 0x0000000000017941 */ /* 0x000fea0003800000 */
.L_x_78:
        /* <DEDUP_REMOVED lines=12> */
.L_x_81:
[----:B------:R-:W-:Y:S05]  /*4990*/  BSYNC B1 ;  /* 0x0000000000017941 */ /* 0x000fea0003800000 */
.L_x_80:
        /* <DEDUP_REMOVED lines=12> */
.L_x_83:
[----:B------:R-:W-:Y:S05]  /*4a60*/  BSYNC B1 ;  /* 0x0000000000017941 */ /* 0x000fea0003800000 */
.L_x_82:
        /* <DEDUP_REMOVED lines=12> */
.L_x_85:
[----:B------:R-:W-:Y:S05]  /*4b30*/  BSYNC B1 ;  /* 0x0000000000017941 */ /* 0x000fea0003800000 */
.L_x_84:
        /* <DEDUP_REMOVED lines=12> */
.L_x_87:
[----:B------:R-:W-:Y:S05]  /*4c00*/  BSYNC B1 ;  /* 0x0000000000017941 */ /* 0x000fea0003800000 */
.L_x_86:
        /* <DEDUP_REMOVED lines=12> */
.L_x_89:
[----:B------:R-:W-:Y:S05]  /*4cd0*/  BSYNC B1 ;  /* 0x0000000000017941 */ /* 0x000fea0003800000 */
.L_x_88:
        /* <DEDUP_REMOVED lines=12> */
.L_x_91:
[----:B------:R-:W-:Y:S05]  /*4da0*/  BSYNC B1 ;  /* 0x0000000000017941 */ /* 0x000fea0003800000 */
.L_x_90:
        /* <DEDUP_REMOVED lines=12> */
.L_x_93:
[----:B------:R-:W-:Y:S05]  /*4e70*/  BSYNC B1 ;  /* 0x0000000000017941 */ /* 0x000fea0003800000 */
.L_x_92:
        /* <DEDUP_REMOVED lines=12> */
.L_x_95:
[----:B------:R-:W-:Y:S05]  /*4f40*/  BSYNC B1 ;  /* 0x0000000000017941 */ /* 0x000fea0003800000 */
.L_x_94:
        /* <DEDUP_REMOVED lines=12> */
.L_x_97:
[----:B------:R-:W-:Y:S05]  /*5010*/  BSYNC B1 ;  /* 0x0000000000017941 */ /* 0x000fea0003800000 */
.L_x_96:
        /* <DEDUP_REMOVED lines=12> */
.L_x_99:
[----:B------:R-:W-:Y:S05]  /*50e0*/  BSYNC B1 ;  /* 0x0000000000017941 */ /* 0x000fea0003800000 */
.L_x_98:
        /* <DEDUP_REMOVED lines=12> */
.L_x_101:
[----:B------:R-:W-:Y:S05]  /*51b0*/  BSYNC B1 ;  /* 0x0000000000017941 */ /* 0x000fea0003800000 */
.L_x_100:
        /* <DEDUP_REMOVED lines=12> */
.L_x_103:
[----:B------:R-:W-:Y:S05]  /*5280*/  BSYNC B1 ;  /* 0x0000000000017941 */ /* 0x000fea0003800000 */
.L_x_102:
        /* <DEDUP_REMOVED lines=12> */
.L_x_105:
[----:B------:R-:W-:Y:S05]  /*5350*/  BSYNC B1 ;  /* 0x0000000000017941 */ /* 0x000fea0003800000 */
.L_x_104:
        /* <DEDUP_REMOVED lines=12> */
.L_x_107:
[----:B------:R-:W-:Y:S05]  /*5420*/  BSYNC B1 ;  /* 0x0000000000017941 */ /* 0x000fea0003800000 */
.L_x_106:
        /* <DEDUP_REMOVED lines=12> */
.L_x_109:
[----:B------:R-:W-:Y:S05]  /*54f0*/  BSYNC B1 ;  /* 0x0000000000017941 */ /* 0x000fea0003800000 */
.L_x_108:
        /* <DEDUP_REMOVED lines=12> */
.L_x_111:
[----:B------:R-:W-:Y:S05]  /*55c0*/  BSYNC B1 ;  /* 0x0000000000017941 */ /* 0x000fea0003800000 */
.L_x_110:
        /* <DEDUP_REMOVED lines=12> */
.L_x_113:
[----:B------:R-:W-:Y:S05]  /*5690*/  BSYNC B1 ;  /* 0x0000000000017941 */ /* 0x000fea0003800000 */
.L_x_112:
        /* <DEDUP_REMOVED lines=12> */
.L_x_115:
[----:B------:R-:W-:Y:S05]  /*5760*/  BSYNC B1 ;  /* 0x0000000000017941 */ /* 0x000fea0003800000 */
.L_x_114:
        /* <DEDUP_REMOVED lines=12> */
.L_x_117:
[----:B------:R-:W-:Y:S05]  /*5830*/  BSYNC B1 ;  /* 0x0000000000017941 */ /* 0x000fea0003800000 */
.L_x_116:
        /* <DEDUP_REMOVED lines=12> */
.L_x_119:
[----:B------:R-:W-:Y:S05]  /*5900*/  BSYNC B1 ;  /* 0x0000000000017941 */ /* 0x000fea0003800000 */
.L_x_118:
        /* <DEDUP_REMOVED lines=12> */
.L_x_121:
[----:B------:R-:W-:Y:S05]  /*59d0*/  BSYNC B1 ;  /* 0x0000000000017941 */ /* 0x000fea0003800000 */
.L_x_120:
        /* <DEDUP_REMOVED lines=12> */
.L_x_123:
[----:B------:R-:W-:Y:S05]  /*5aa0*/  BSYNC B1 ;  /* 0x0000000000017941 */ /* 0x000fea0003800000 */
.L_x_122:
        /* <DEDUP_REMOVED lines=12> */
.L_x_125:
[----:B------:R-:W-:Y:S05]  /*5b70*/  BSYNC B1 ;  /* 0x0000000000017941 */ /* 0x000fea0003800000 */
.L_x_124:
        /* <DEDUP_REMOVED lines=12> */
.L_x_127:
[----:B------:R-:W-:Y:S05]  /*5c40*/  BSYNC B1 ;  /* 0x0000000000017941 */ /* 0x000fea0003800000 */
.L_x_126:
        /* <DEDUP_REMOVED lines=12> */
.L_x_129:
[----:B------:R-:W-:Y:S05]  /*5d10*/  BSYNC B1 ;  /* 0x0000000000017941 */ /* 0x000fea0003800000 */
.L_x_128:
        /* <DEDUP_REMOVED lines=12> */
.L_x_131:
[----:B------:R-:W-:Y:S05]  /*5de0*/  BSYNC B1 ;  /* 0x0000000000017941 */ /* 0x000fea0003800000 */
.L_x_130:
        /* <DEDUP_REMOVED lines=12> */
.L_x_133:
[----:B------:R-:W-:Y:S05]  /*5eb0*/  BSYNC B1 ;  /* 0x0000000000017941 */ /* 0x000fea0003800000 */
.L_x_132:
        /* <DEDUP_REMOVED lines=12> */
.L_x_135:
[----:B------:R-:W-:Y:S05]  /*5f80*/  BSYNC B1 ;  /* 0x0000000000017941 */ /* 0x000fea0003800000 */
.L_x_134:
        /* <DEDUP_REMOVED lines=12> */
.L_x_137:
[----:B------:R-:W-:Y:S05]  /*6050*/  BSYNC B1 ;  /* 0x0000000000017941 */ /* 0x000fea0003800000 */
.L_x_136:
        /* <DEDUP_REMOVED lines=12> */
.L_x_139:
[----:B------:R-:W-:Y:S05]  /*6120*/  BSYNC B1 ;  /* 0x0000000000017941 */ /* 0x000fea0003800000 */
.L_x_138:
        /* <DEDUP_REMOVED lines=12> */
.L_x_141:
[----:B------:R-:W-:Y:S05]  /*61f0*/  BSYNC B1 ;  /* 0x0000000000017941 */ /* 0x000fea0003800000 */
.L_x_140:
        /* <DEDUP_REMOVED lines=12> */
.L_x_143:
[----:B------:R-:W-:Y:S05]  /*62c0*/  BSYNC B1 ;  /* 0x0000000000017941 */ /* 0x000fea0003800000 */
.L_x_142:
        /* <DEDUP_REMOVED lines=12> */
.L_x_145:
[----:B------:R-:W-:Y:S05]  /*6390*/  BSYNC B1 ;  /* 0x0000000000017941 */ /* 0x000fea0003800000 */
.L_x_144:
        /* <DEDUP_REMOVED lines=12> */
.L_x_147:
[----:B------:R-:W-:Y:S05]  /*6460*/  BSYNC B1 ;  /* 0x0000000000017941 */ /* 0x000fea0003800000 */
.L_x_146:
        /* <DEDUP_REMOVED lines=12> */
.L_x_149:
[----:B------:R-:W-:Y:S05]  /*6530*/  BSYNC B1 ;  /* 0x0000000000017941 */ /* 0x000fea0003800000 */
.L_x_148:
        /* <DEDUP_REMOVED lines=12> */
.L_x_151:
[----:B------:R-:W-:Y:S05]  /*6600*/  BSYNC B1 ;  /* 0x0000000000017941 */ /* 0x000fea0003800000 */
.L_x_150:
        /* <DEDUP_REMOVED lines=12> */
.L_x_153:
[----:B------:R-:W-:Y:S05]  /*66d0*/  BSYNC B1 ;  /* 0x0000000000017941 */ /* 0x000fea0003800000 */
.L_x_152:
        /* <DEDUP_REMOVED lines=12> */
.L_x_155:
[----:B------:R-:W-:Y:S05]  /*67a0*/  BSYNC B1 ;  /* 0x0000000000017941 */ /* 0x000fea0003800000 */
.L_x_154:
        /* <DEDUP_REMOVED lines=12> */
.L_x_157:
[----:B------:R-:W-:Y:S05]  /*6870*/  BSYNC B1 ;  /* 0x0000000000017941 */ /* 0x000fea0003800000 */
.L_x_156:
        /* <DEDUP_REMOVED lines=12> */
.L_x_159:
[----:B------:R-:W-:Y:S05]  /*6940*/  BSYNC B1 ;  /* 0x0000000000017941 */ /* 0x000fea0003800000 */
.L_x_158:
        /* <DEDUP_REMOVED lines=12> */
.L_x_161:
[----:B------:R-:W-:Y:S05]  /*6a10*/  BSYNC B1 ;  /* 0x0000000000017941 */ /* 0x000fea0003800000 */
.L_x_160:
        /* <DEDUP_REMOVED lines=12> */
.L_x_163:
[----:B------:R-:W-:Y:S05]  /*6ae0*/  BSYNC B1 ;  /* 0x0000000000017941 */ /* 0x000fea0003800000 */
.L_x_162:
        /* <DEDUP_REMOVED lines=12> */
.L_x_165:
[----:B------:R-:W-:Y:S05]  /*6bb0*/  BSYNC B1 ;  /* 0x0000000000017941 */ /* 0x000fea0003800000 */
.L_x_164:
[----:B-----5:R-:W-:Y:S01]  /*6bc0*/  LOP3.LUT R26, R26, 0xff, RZ, 0xc0, !PT ;  /* 0x000000ff1a1a7812 */ /* 0x020fe200078ec0ff */
[----:B------:R-:W-:Y:S01]  /*6bd0*/  BSSY B1, `(.L_x_166) ;  /* 0x000000b000017945 */ /* 0x000fe20003800000 */
[----:B------:R-:W-:Y:S02]  /*6be0*/  ISETP.LT.OR P0, PT, R6, 0x7a, !P0 ;  /* 0x0000007a0600780c */ /* 0x000fe40004701670 */
[----:B------:R-:W-:-:S05]  /*6bf0*/  F2FP.F16.E4M3.UNPACK_B R26, R26 ;  /* 0x0000001aff1a723e */ /* 0x000fca00020006ff */
[----:B------:R-:W-:-:S05]  /*6c00*/  HADD2.F32 R26, -RZ, R26.H0_H0 ;  /* 0x2000001aff1a7230 */ /* 0x000fca0000004100 */
[----:B------:R-:W-:-:S04]  /*6c10*/  FMUL R26, R26, R15 ;  /* 0x0000000f1a1a7220 */ /* 0x000fc80000400000 */
[----:B------:R-:W-:Y:S01]  /*6c20*/  FFMA R26, R23, R14, R26 ;  /* 0x0000000e171a7223 */ /* 0x000fe2000000001a */
[----:B------:R-:W-:-:S04]  /*6c30*/  PRMT R23, RZ, 0x7610, R23 ;  /* 0x00007610ff177816 */ /* 0x000fc80000000017 */
[----:B----4-:R-:W-:-:S05]  /*6c40*/  F2FP.SATFINITE.E4M3.F32.PACK_AB_MERGE_C R27, RZ, R26, RZ ;  /* 0x0000001aff1b723e */ /* 0x010fca00048070ff */
[----:B------:R4:W-:Y:S01]  /*6c50*/  @!P4 STG.E.U8 desc[UR20][R20.64+0x78], R27 ;  /* 0x0000781b1400c986 */ /* 0x0009e2000c101114 */
[----:B------:R-:W-:Y:S05]  /*6c60*/  @P0 BRA `(.L_x_167) ;  /* 0x0000000000040947 */ /* 0x000fea0003800000 */
[----:B------:R0:W5:Y:S02]  /*6c70*/  LDG.E.U8 R23, desc[UR20][R4.64+0x79] ;  /* 0x0000791404177981 */ /* 0x000164000c1e1100 */
.L_x_167:
[----:B------:R-:W-:Y:S05]  /*6c80*/  BSYNC B1 ;  /* 0x0000000000017941 */ /* 0x000fea0003800000 */
.L_x_166:
[----:B-----5:R-:W-:Y:S01]  /*6c90*/  LOP3.LUT R23, R23, 0xff, RZ, 0xc0, !PT ;  /* 0x000000ff17177812 */ /* 0x020fe200078ec0ff */
[----:B------:R-:W-:Y:S01]  /*6ca0*/  BSSY B1, `(.L_x_168) ;  /* 0x000000b000017945 */ /* 0x000fe20003800000 */
[----:B------:R-:W-:Y:S02]  /*6cb0*/  ISETP.LT.OR P3, PT, R6, 0x79, !P1 ;  /* 0x000000790600780c */ /* 0x000fe40004f61670 */
[----:B------:R-:W-:-:S05]  /*6cc0*/  F2FP.F16.E4M3.UNPACK_B R23, R23 ;  /* 0x00000017ff17723e */ /* 0x000fca00020006ff */
[----:B0-2---:R-:W-:-:S05]  /*6cd0*/  HADD2.F32 R4, -RZ, R23.H0_H0 ;  /* 0x20000017ff047230 */ /* 0x005fca0000004100 */
[----:B------:R-:W-:Y:S01]  /*6ce0*/  FMUL R5, R4, R15 ;  /* 0x0000000f04057220 */ /* 0x000fe20000400000 */
[----:B------:R-:W-:-:S03]  /*6cf0*/  PRMT R4, RZ, 0x7610, R4 ;  /* 0x00007610ff047816 */ /* 0x000fc60000000004 */
[----:B------:R-:W-:-:S05]  /*6d00*/  FFMA R5, R22, R14, R5 ;  /* 0x0000000e16057223 */ /* 0x000fca0000000005 */
[----:B------:R-:W-:-:S05]  /*6d10*/  F2FP.SATFINITE.E4M3.F32.PACK_AB_MERGE_C R5, RZ, R5, RZ ;  /* 0x00000005ff05723e */ /* 0x000fca00048070ff */
[----:B------:R0:W-:Y:S01]  /*6d20*/  @!P0 STG.E.U8 desc[UR20][R20.64+0x79], R5 ;  /* 0x0000790514008986 */ /* 0x0001e2000c101114 */
[----:B------:R-:W-:Y:S05]  /*6d30*/  @P3 BRA `(.L_x_169) ;  /* 0x0000000000043947 */ /* 0x000fea0003800000 */
[----:B------:R2:W5:Y:S02]  /*6d40*/  LDG.E.U8 R4, desc[UR20][R24.64+0x78] ;  /* 0x0000781418047981 */ /* 0x000564000c1e1100 */
.L_x_169:
[----:B------:R-:W-:Y:S05]  /*6d50*/  BSYNC B1 ;  /* 0x0000000000017941 */ /* 0x000fea0003800000 */
.L_x_168:
[----:B-----5:R-:W-:Y:S01]  /*6d60*/  LOP3.LUT R4, R4, 0xff, RZ, 0xc0, !PT ;  /* 0x000000ff04047812 */ /* 0x020fe200078ec0ff */
[----:B------:R-:W-:Y:S01]  /*6d70*/  BSSY B1, `(.L_x_170) ;  /* 0x000000b000017945 */ /* 0x000fe20003800000 */
[----:B------:R-:W-:Y:S02]  /*6d80*/  ISETP.LT.OR P1, PT, R6, 0x7a, !P1 ;  /* 0x0000007a0600780c */ /* 0x000fe40004f21670 */
[----:B------:R-:W-:-:S05]  /*6d90*/  F2FP.F16.E4M3.UNPACK_B R4, R4 ;  /* 0x00000004ff04723e */ /* 0x000fca00020006ff */
[----:B------:R-:W-:-:S05]  /*6da0*/  HADD2.F32 R4, -RZ, R4.H0_H0 ;  /* 0x20000004ff047230 */ /* 0x000fca0000004100 */
[----:B------:R-:W-:-:S04]  /*6db0*/  FMUL R4, R4, R15 ;  /* 0x0000000f04047220 */ /* 0x000fc80000400000 */
[----:B------:R-:W-:-:S05]  /*6dc0*/  FFMA R4, R89, R14, R4 ;  /* 0x0000000e59047223 */ /* 0x000fca0000000004 */
[----:B0-----:R-:W-:Y:S02]  /*6dd0*/  F2FP.SATFINITE.E4M3.F32.PACK_AB_MERGE_C R5, RZ, R4, RZ ;  /* 0x00000004ff05723e */ /* 0x001fe400048070ff */
[----:B------:R-:W-:-:S03]  /*6de0*/  PRMT R4, RZ, 0x7610, R4 ;  /* 0x00007610ff047816 */ /* 0x000fc60000000004 */
[----:B------:R0:W-:Y:S01]  /*6df0*/  @!P3 STG.E.U8 desc[UR20][R18.64+0x78], R5 ;  /* 0x000078051200b986 */ /* 0x0001e2000c101114 */
[----:B------:R-:W-:Y:S05]  /*6e00*/  @P1 BRA `(.L_x_171) ;  /* 0x0000000000041947 */ /* 0x000fea0003800000 */
[----:B------:R0:W5:Y:S02]  /*6e10*/  LDG.E.U8 R4, desc[UR20][R24.64+0x79] ;  /* 0x0000791418047981 */ /* 0x000164000c1e1100 */
.L_x_171:
[----:B------:R-:W-:Y:S05]  /*6e20*/  BSYNC B1 ;  /* 0x0000000000017941 */ /* 0x000fea0003800000 */
.L_x_170:
[----:B------:R-:W-:Y:S05]  /*6e30*/  @P1 BRA `(.L_x_172) ;  /* 0x0000001000281947 */ /* 0x000fea0003800000 */
[----:B-----5:R-:W-:-:S04]  /*6e40*/  LOP3.LUT R4, R4, 0xff, RZ, 0xc0, !PT ;  /* 0x000000ff04047812 */ /* 0x020fc800078ec0ff */
[----:B------:R-:W-:-:S05]  /*6e50*/  F2FP.F16.E4M3.UNPACK_B R4, R4 ;  /* 0x00000004ff04723e */ /* 0x000fca00020006ff */
[----:B------:R-:W-:-:S05]  /*6e60*/  HADD2.F32 R4, -RZ, R4.H0_H0 ;  /* 0x20000004ff047230 */ /* 0x000fca0000004100 */
[----:B0-----:R-:W-:-:S04]  /*6e70*/  FMUL R5, R4, R15 ;  /* 0x0000000f04057220 */ /* 0x001fc80000400000 */
[----:B------:R-:W-:-:S05]  /*6e80*/  FFMA R5, R88, R14, R5 ;  /* 0x0000000e58057223 */ /* 0x000fca0000000005 */
[----:B------:R-:W-:-:S05]  /*6e90*/  F2FP.SATFINITE.E4M3.F32.PACK_AB_MERGE_C R5, RZ, R5, RZ ;  /* 0x00000005ff05723e */ /* 0x000fca00048070ff */
[----:B------:R0:W-:Y:S01]  /*6ea0*/  STG.E.U8 desc[UR20][R18.64+0x79], R5 ;  /* 0x0000790512007986 */ /* 0x0001e2000c101114 */
[----:B------:R-:W-:Y:S05]  /*6eb0*/  BRA `(.L_x_172) ;  /* 0x0000001000087947 */ /* 0x000fea0003800000 */
.L_x_43:
[----:B------:R-:W-:Y:S01]  /*6ec0*/  ISETP.GE.AND P1, PT, R30, 0x1, PT ;  /* 0x000000011e00780c */ /* 0x000fe20003f26270 */
[-C--:B--2---:R-:W-:Y:S01]  /*6ed0*/  FMUL R151, R151, R14.reuse ;  /* 0x0000000e97977220 */ /* 0x084fe20000400000 */
[-C--:B------:R-:W-:Y:S01]  /*6ee0*/  FMUL R146, R146, R14.reuse ;  /* 0x0000000e92927220 */ /* 0x080fe20000400000 */
[----:B------:R-:W-:Y:S01]  /*6ef0*/  ISETP.GE.AND P0, PT, R30, 0x9, PT ;  /* 0x000000091e00780c */ /* 0x000fe20003f06270 */
[-C--:B------:R-:W-:Y:S01]  /*6f00*/  FMUL R149, R149, R14.reuse ;  /* 0x0000000e95957220 */ /* 0x080fe20000400000 */
[----:B------:R-:W-:Y:S01]  /*6f10*/  ISETP.LT.OR P4, PT, R6, 0x1, !P1 ;  /* 0x000000010600780c */ /* 0x000fe20004f81670 */
[-C--:B------:R-:W-:Y:S01]  /*6f20*/  FMUL R144, R144, R14.reuse ;  /* 0x0000000e90907220 */ /* 0x080fe20000400000 */
[----:B------:R-:W-:Y:S01]  /*6f30*/  ISETP.LT.OR P5, PT, R6, 0x2, !P1 ;  /* 0x000000020600780c */ /* 0x000fe20004fa1670 */
[-C--:B------:R-:W-:Y:S01]  /*6f40*/  FMUL R147, R147, R14.reuse ;  /* 0x0000000e93937220 */ /* 0x080fe20000400000 */
[----:B------:R-:W-:Y:S01]  /*6f50*/  F2FP.SATFINITE.E4M3.F32.PACK_AB_MERGE_C R151, RZ, R151, RZ ;  /* 0x00000097ff97723e */ /* 0x000fe200048070ff */
[----:B------:R-:W-:Y:S01]  /*6f60*/  FMUL R142, R142, R14 ;  /* 0x0000000e8e8e7220 */ /* 0x000fe20000400000 */
[----:B------:R-:W-:Y:S01]  /*6f70*/  F2FP.SATFINITE.E4M3.F32.PACK_AB_MERGE_C R5, RZ, R146, RZ ;  /* 0x00000092ff05723e */ /* 0x000fe200048070ff */
[-C--:B------:R-:W-:Y:S01]  /*6f80*/  FMUL R145, R145, R14.reuse ;  /* 0x0000000e91917220 */ /* 0x080fe20000400000 */
[----:B------:R-:W-:Y:S01]  /*6f90*/  ISETP.LT.OR P3, PT, R6, 0x1, !P0 ;  /* 0x000000010600780c */ /* 0x000fe20004761670 */
[-C--:B------:R-:W-:Y:S01]  /*6fa0*/  FMUL R140, R140, R14.reuse ;  /* 0x0000000e8c8c7220 */ /* 0x080fe20000400000 */
[C---:B------:R-:W-:Y:S01]  /*6fb0*/  ISETP.LT.OR P6, PT, R6.reuse, 0xa, !P1 ;  /* 0x0000000a0600780c */ /* 0x040fe20004fc1670 */
[-C--:B------:R-:W-:Y:S01]  /*6fc0*/  FMUL R143, R143, R14.reuse ;  /* 0x0000000e8f8f7220 */ /* 0x080fe20000400000 */
[----:B------:R-:W-:Y:S01]  /*6fd0*/  F2FP.SATFINITE.E4M3.F32.PACK_AB_MERGE_C R149, RZ, R149, RZ ;  /* 0x00000095ff95723e */ /* 0x000fe200048070ff */
[----:B------:R-:W-:Y:S01]  /*6fe0*/  @!P4 STG.E.U8 desc[UR20][R20.64], R151 ;  /* 0x000000971400c986 */ /* 0x000fe2000c101114 */
[----:B------:R-:W-:Y:S01]  /*6ff0*/  ISETP.LT.OR P4, PT, R6, 0x2, !P0 ;  /* 0x000000020600780c */ /* 0x000fe20004781670 */
[----:B------:R-:W-:Y:S01]  /*7000*/  FMUL R138, R138, R14 ;  /* 0x0000000e8a8a7220 */ /* 0x000fe20000400000 */
[----:B------:R-:W-:Y:S01]  /*7010*/  F2FP.SATFINITE.E4M3.F32.PACK_AB_MERGE_C R25, RZ, R144, RZ ;  /* 0x00000090ff19723e */ /* 0x000fe200048070ff */
[----:B------:R0:W-:Y:S01]  /*7020*/  @!P5 STG.E.U8 desc[UR20][R20.64+0x1], R5 ;  /* 0x000001051400d986 */ /* 0x0001e2000c101114 */
[C---:B------:R-:W-:Y:S01]  /*7030*/  ISETP.LT.OR P5, PT, R6.reuse, 0x9, !P1 ;  /* 0x000000090600780c */ /* 0x040fe20004fa1670 */
[-C--:B------:R-:W-:Y:S01]  /*7040*/  FMUL R141, R141, R14.reuse ;  /* 0x0000000e8d8d7220 */ /* 0x080fe20000400000 */
[----:B------:R-:W-:Y:S01]  /*7050*/  F2FP.SATFINITE.E4M3.F32.PACK_AB_MERGE_C R147, RZ, R147, RZ ;  /* 0x00000093ff93723e */ /* 0x000fe200048070ff */
[----:B------:R-:W-:Y:S01]  /*7060*/  @!P3 STG.E.U8 desc[UR20][R18.64], R149 ;  /* 0x000000951200b986 */ /* 0x000fe2000c101114 */
[----:B------:R-:W-:Y:S01]  /*7070*/  ISETP.LT.OR P3, PT, R6, 0x9, !P0 ;  /* 0x000000090600780c */ /* 0x000fe20004761670 */
[-C--:B------:R-:W-:Y:S01]  /*7080*/  FMUL R136, R136, R14.reuse ;  /* 0x0000000e88887220 */ /* 0x080fe20000400000 */
[----:B------:R-:W-:Y:S01]  /*7090*/  F2FP.SATFINITE.E4M3.F32.PACK_AB_MERGE_C R145, RZ, R145, RZ ;  /* 0x00000091ff91723e */ /* 0x000fe200048070ff */
[-C--:B------:R-:W-:Y:S01]  /*70a0*/  FMUL R139, R139, R14.reuse ;  /* 0x0000000e8b8b7220 */ /* 0x080fe20000400000 */
[----:B------:R-:W-:Y:S01]  /*70b0*/  F2FP.SATFINITE.E4M3.F32.PACK_AB_MERGE_C R143, RZ, R143, RZ ;  /* 0x0000008fff8f723e */ /* 0x000fe200048070ff */
[----:B------:R1:W-:Y:S01]  /*70c0*/  @!P4 STG.E.U8 desc[UR20][R18.64+0x1], R25 ;  /* 0x000001191200c986 */ /* 0x0003e2000c101114 */
[----:B------:R-:W-:Y:S01]  /*70d0*/  ISETP.LT.OR P4, PT, R6, 0xa, !P0 ;  /* 0x0000000a0600780c */ /* 0x000fe20004781670 */
[----:B------:R-:W-:Y:S01]  /*70e0*/  FMUL R134, R134, R14 ;  /* 0x0000000e86867220 */ /* 0x000fe20000400000 */
[----:B0-----:R-:W-:Y:S01]  /*70f0*/  F2FP.SATFINITE.E4M3.F32.PACK_AB_MERGE_C R5, RZ, R142, RZ ;  /* 0x0000008eff05723e */ /* 0x001fe200048070ff */
[----:B------:R-:W-:Y:S01]  /*7100*/  @!P5 STG.E.U8 desc[UR20][R20.64+0x8], R147 ;  /* 0x000008931400d986 */ /* 0x000fe2000c101114 */
[C---:B------:R-:W-:Y:S01]  /*7110*/  ISETP.LT.OR P5, PT, R6.reuse, 0x11, !P1 ;  /* 0x000000110600780c */ /* 0x040fe20004fa1670 */
[-C--:B------:R-:W-:Y:S01]  /*7120*/  FMUL R137, R137, R14.reuse ;  /* 0x0000000e89897220 */ /* 0x080fe20000400000 */
[----:B------:R-:W-:Y:S01]  /*7130*/  F2FP.SATFINITE.E4M3.F32.PACK_AB_MERGE_C R141, RZ, R141, RZ ;  /* 0x0000008dff8d723e */ /* 0x000fe200048070ff */
[----:B------:R0:W-:Y:S01]  /*7140*/  @!P6 STG.E.U8 desc[UR20][R20.64+0x9], R5 ;  /* 0x000009051400e986 */ /* 0x0001e2000c101114 */
[----:B------:R-:W-:Y:S01]  /*7150*/  ISETP.LT.OR P6, PT, R6, 0x12, !P1 ;  /* 0x000000120600780c */ /* 0x000fe20004fc1670 */
[----:B------:R-:W-:Y:S01]  /*7160*/  FMUL R132, R132, R14 ;  /* 0x0000000e84847220 */ /* 0x000fe20000400000 */
[----:B------:R-:W-:Y:S01]  /*7170*/  F2FP.SATFINITE.E4M3.F32.PACK_AB_MERGE_C R139, RZ, R139, RZ ;  /* 0x0000008bff8b723e */ /* 0x000fe200048070ff */
[----:B------:R-:W-:Y:S01]  /*7180*/  @!P3 STG.E.U8 desc[UR20][R18.64+0x8], R145 ;  /* 0x000008911200b986 */ /* 0x000fe2000c101114 */
[----:B-1----:R-:W-:Y:S01]  /*7190*/  F2FP.SATFINITE.E4M3.F32.PACK_AB_MERGE_C R25, RZ, R140, RZ ;  /* 0x0000008cff19723e */ /* 0x002fe200048070ff */
[-C--:B------:R-:W-:Y:S01]  /*71a0*/  FMUL R135, R135, R14.reuse ;  /* 0x0000000e87877220 */ /* 0x080fe20000400000 */
[----:B------:R-:W-:Y:S01]  /*71b0*/  ISETP.LT.OR P3, PT, R6, 0x11, !P0 ;  /* 0x000000110600780c */ /* 0x000fe20004761670 */
[-C--:B------:R-:W-:Y:S01]  /*71c0*/  FMUL R130, R130, R14.reuse ;  /* 0x0000000e82827220 */ /* 0x080fe20000400000 */
[----:B------:R-:W-:Y:S01]  /*71d0*/  F2FP.SATFINITE.E4M3.F32.PACK_AB_MERGE_C R137, RZ, R137, RZ ;  /* 0x00000089ff89723e */ /* 0x000fe200048070ff */
[----:B------:R1:W-:Y:S01]  /*71e0*/  @!P4 STG.E.U8 desc[UR20][R18.64+0x9], R25 ;  /* 0x000009191200c986 */ /* 0x0003e2000c101114 */
[C---:B------:R-:W-:Y:S01]  /*71f0*/  ISETP.LT.OR P4, PT, R6.reuse, 0x12, !P0 ;  /* 0x000000120600780c */ /* 0x040fe20004781670 */
[----:B------:R-:W-:Y:S01]  /*7200*/  FMUL R133, R133, R14 ;  /* 0x0000000e85857220 */ /* 0x000fe20000400000 */
[----:B0-----:R-:W-:Y:S01]  /*7210*/  F2FP.SATFINITE.E4M3.F32.PACK_AB_MERGE_C R5, RZ, R138, RZ ;  /* 0x0000008aff05723e */ /* 0x001fe200048070ff */
[----:B------:R-:W-:Y:S01]  /*7220*/  @!P5 STG.E.U8 desc[UR20][R20.64+0x10], R143 ;  /* 0x0000108f1400d986 */ /* 0x000fe2000c101114 */
[----:B------:R-:W-:Y:S01]  /*7230*/  ISETP.LT.OR P5, PT, R6, 0x19, !P1 ;  /* 0x000000190600780c */ /* 0x000fe20004fa1670 */
[-C--:B------:R-:W-:Y:S01]  /*7240*/  FMUL R128, R128, R14.reuse ;  /* 0x0000000e80807220 */ /* 0x080fe20000400000 */
[----:B------:R-:W-:Y:S01]  /*7250*/  F2FP.SATFINITE.E4M3.F32.PACK_AB_MERGE_C R135, RZ, R135, RZ ;  /* 0x00000087ff87723e */ /* 0x000fe200048070ff */
[----:B------:R0:W-:Y:S01]  /*7260*/  @!P6 STG.E.U8 desc[UR20][R20.64+0x11], R5 ;  /* 0x000011051400e986 */ /* 0x0001e2000c101114 */
[----:B------:R-:W-:Y:S01]  /*7270*/  ISETP.LT.OR P6, PT, R6, 0x1a, !P1 ;  /* 0x0000001a0600780c */ /* 0x000fe20004fc1670 */
[-C--:B------:R-:W-:Y:S01]  /*7280*/  FMUL R131, R131, R14.reuse ;  /* 0x0000000e83837220 */ /* 0x080fe20000400000 */
[----:B------:R-:W-:Y:S01]  /*7290*/  FMUL R126, R126, R14 ;  /* 0x0000000e7e7e7220 */ /* 0x000fe20000400000 */
[----:B-1----:R-:W-:Y:S01]  /*72a0*/  F2FP.SATFINITE.E4M3.F32.PACK_AB_MERGE_C R25, RZ, R136, RZ ;  /* 0x00000088ff19723e */ /* 0x002fe200048070ff */
[----:B------:R-:W-:Y:S01]  /*72b0*/  @!P3 STG.E.U8 desc[UR20][R18.64+0x10], R141 ;  /* 0x0000108d1200b986 */ /* 0x000fe2000c101114 */
[C---:B------:R-:W-:Y:S01]  /*72c0*/  ISETP.LT.OR P3, PT, R6.reuse, 0x19, !P0 ;  /* 0x000000190600780c */ /* 0x040fe20004761670 */
        /* <DEDUP_REMOVED lines=37> */
[-C--:B------:R-:W-:Y:S01]  /*7520*/  FMUL R114, R114, R14.reuse ;  /* 0x0000000e72727220 */ /* 0x080fe20000400000 */
        /* <DEDUP_REMOVED lines=81> */
[C---:B------:R-:W-:Y:S01]  /*7a40*/  ISETP.LT.OR P6, PT, R6.reuse, 0x52, !P1 ;  /* 0x000000520600780c */ /* 0x040fe20004fc1670 */
        /* <DEDUP_REMOVED lines=22> */
[----:B------:R-:W-:-:S02]  /*7bb0*/  ISETP.LT.OR P3, PT, R6, 0x59, !P0 ;  /* 0x000000590600780c */ /* 0x000fc40004761670 */
[----:B------:R-:W-:Y:S01]  /*7bc0*/  F2FP.SATFINITE.E4M3.F32.PACK_AB_MERGE_C R93, RZ, R93, RZ ;  /* 0x0000005dff5d723e */ /* 0x000fe200048070ff */
[----:B------:R1:W-:Y:S01]  /*7bd0*/  @!P4 STG.E.U8 desc[UR20][R18.64+0x51], R25 ;  /* 0x000051191200c986 */ /* 0x0003e2000c101114 */
[C---:B------:R-:W-:Y:S02]  /*7be0*/  ISETP.LT.OR P4, PT, R6.reuse, 0x5a, !P0 ;  /* 0x0000005a0600780c */ /* 0x040fe40004781670 */
[----:B0-----:R-:W-:Y:S01]  /*7bf0*/  F2FP.SATFINITE.E4M3.F32.PACK_AB_MERGE_C R5, RZ, R102, RZ ;  /* 0x00000066ff05723e */ /* 0x001fe200048070ff */
[----:B------:R-:W-:Y:S01]  /*7c00*/  @!P5 STG.E.U8 desc[UR20][R20.64+0x58], R107 ;  /* 0x0000586b1400d986 */ /* 0x000fe2000c101114 */
[C---:B------:R-:W-:Y:S02]  /*7c10*/  ISETP.LT.OR P5, PT, R6.reuse, 0x61, !P1 ;  /* 0x000000610600780c */ /* 0x040fe40004fa1670 */
[----:B------:R-:W-:Y:S01]  /*7c20*/  F2FP.SATFINITE.E4M3.F32.PACK_AB_MERGE_C R23, RZ, R23, RZ ;  /* 0x00000017ff17723e */ /* 0x000fe200048070ff */
[----:B------:R0:W-:Y:S01]  /*7c30*/  @!P6 STG.E.U8 desc[UR20][R20.64+0x59], R5 ;  /* 0x000059051400e986 */ /* 0x0001e2000c101114 */
[----:B------:R-:W-:-:S02]  /*7c40*/  ISETP.LT.OR P6, PT, R6, 0x62, !P1 ;  /* 0x000000620600780c */ /* 0x000fc40004fc1670 */
[----:B------:R-:W-:Y:S01]  /*7c50*/  F2FP.SATFINITE.E4M3.F32.PACK_AB_MERGE_C R89, RZ, R89, RZ ;  /* 0x00000059ff59723e */ /* 0x000fe200048070ff */
[----:B------:R-:W-:Y:S01]  /*7c60*/  @!P3 STG.E.U8 desc[UR20][R18.64+0x58], R105 ;  /* 0x000058691200b986 */ /* 0x000fe2000c101114 */
[----:B-1----:R-:W-:Y:S02]  /*7c70*/  F2FP.SATFINITE.E4M3.F32.PACK_AB_MERGE_C R25, RZ, R100, RZ ;  /* 0x00000064ff19723e */ /* 0x002fe400048070ff */
[C---:B------:R-:W-:Y:S02]  /*7c80*/  ISETP.LT.OR P3, PT, R6.reuse, 0x61, !P0 ;  /* 0x000000610600780c */ /* 0x040fe40004761670 */
[----:B------:R-:W-:Y:S01]  /*7c90*/  F2FP.SATFINITE.E4M3.F32.PACK_AB_MERGE_C R27, RZ, R88, RZ ;  /* 0x00000058ff1b723e */ /* 0x000fe200048070ff */
[----:B------:R1:W-:Y:S01]  /*7ca0*/  @!P4 STG.E.U8 desc[UR20][R18.64+0x59], R25 ;  /* 0x000059191200c986 */ /* 0x0003e2000c101114 */
[C---:B------:R-:W-:Y:S02]  /*7cb0*/  ISETP.LT.OR P4, PT, R6.reuse, 0x62, !P0 ;  /* 0x000000620600780c */ /* 0x040fe40004781670 */
[----:B0-----:R-:W-:Y:S01]  /*7cc0*/  F2FP.SATFINITE.E4M3.F32.PACK_AB_MERGE_C R5, RZ, R98, RZ ;  /* 0x00000062ff05723e */ /* 0x001fe200048070ff */
[----:B------:R-:W-:Y:S01]  /*7cd0*/  @!P5 STG.E.U8 desc[UR20][R20.64+0x60], R101 ;  /* 0x000060651400d986 */ /* 0x000fe2000c101114 */
[----:B------:R-:W-:-:S03]  /*7ce0*/  ISETP.LT.OR P5, PT, R6, 0x69, !P1 ;  /* 0x000000690600780c */ /* 0x000fc60004fa1670 */
[----:B------:R0:W-:Y:S01]  /*7cf0*/  @!P6 STG.E.U8 desc[UR20][R20.64+0x61], R5 ;  /* 0x000061051400e986 */ /* 0x0001e2000c101114 */
[C---:B------:R-:W-:Y:S02]  /*7d00*/  ISETP.LT.OR P6, PT, R6.reuse, 0x6a, !P1 ;  /* 0x0000006a0600780c */ /* 0x040fe40004fc1670 */
[----:B-1----:R-:W-:Y:S01]  /*7d10*/  F2FP.SATFINITE.E4M3.F32.PACK_AB_MERGE_C R25, RZ, R96, RZ ;  /* 0x00000060ff19723e */ /* 0x002fe200048070ff */
[----:B------:R-:W-:Y:S01]  /*7d20*/  @!P3 STG.E.U8 desc[UR20][R18.64+0x60], R103 ;  /* 0x000060671200b986 */ /* 0x000fe2000c101114 */
[----:B------:R-:W-:-:S03]  /*7d30*/  ISETP.LT.OR P3, PT, R6, 0x69, !P0 ;  /* 0x000000690600780c */ /* 0x000fc60004761670 */
        /* <DEDUP_REMOVED lines=12> */
[C---:B------:R-:W-:Y:S01]  /*7e00*/  ISETP.LT.OR P1, PT, R6.reuse, 0x7a, !P1 ;  /* 0x0000007a0600780c */ /* 0x040fe20004f21670 */
[----:B------:R2:W-:Y:S01]  /*7e10*/  @!P5 STG.E.U8 desc[UR20][R20.64+0x70], R95 ;  /* 0x0000705f1400d986 */ /* 0x0005e2000c101114 */
[C---:B------:R-:W-:Y:S02]  /*7e20*/  ISETP.LT.OR P5, PT, R6.reuse, 0x72, !P0 ;  /* 0x000000720600780c */ /* 0x040fe400047a1670 */
[----:B0-----:R-:W-:Y:S01]  /*7e30*/  F2FP.SATFINITE.E4M3.F32.PACK_AB_MERGE_C R5, RZ, R90, RZ ;  /* 0x0000005aff05723e */ /* 0x001fe200048070ff */
[----:B------:R2:W-:Y:S01]  /*7e40*/  @!P6 STG.E.U8 desc[UR20][R20.64+0x71], R91 ;  /* 0x0000715b1400e986 */ /* 0x0005e2000c101114 */
[C---:B------:R-:W-:Y:S02]  /*7e50*/  ISETP.LT.OR P6, PT, R6.reuse, 0x79, !P0 ;  /* 0x000000790600780c */ /* 0x040fe400047c1670 */
[----:B------:R-:W-:Y:S01]  /*7e60*/  ISETP.LT.OR P0, PT, R6, 0x7a, !P0 ;  /* 0x0000007a0600780c */ /* 0x000fe20004701670 */
[----:B------:R2:W-:Y:S01]  /*7e70*/  @!P3 STG.E.U8 desc[UR20][R18.64+0x70], R93 ;  /* 0x0000705d1200b986 */ /* 0x0005e2000c101114 */
[----:B-1----:R-:W-:-:S05]  /*7e80*/  F2FP.SATFINITE.E4M3.F32.PACK_AB_MERGE_C R25, RZ, R22, RZ ;  /* 0x00000016ff19723e */ /* 0x002fca00048070ff */
[----:B------:R2:W-:Y:S04]  /*7e90*/  @!P5 STG.E.U8 desc[UR20][R18.64+0x71], R5 ;  /* 0x000071051200d986 */ /* 0x0005e8000c101114 */
[----:B------:R2:W-:Y:S04]  /*7ea0*/  @!P4 STG.E.U8 desc[UR20][R20.64+0x78], R23 ;  /* 0x000078171400c986 */ /* 0x0005e8000c101114 */
[----:B------:R2:W-:Y:S04]  /*7eb0*/  @!P1 STG.E.U8 desc[UR20][R20.64+0x79], R25 ;  /* 0x0000791914009986 */ /* 0x0005e8000c101114 */
[----:B------:R2:W-:Y:S04]  /*7ec0*/  @!P6 STG.E.U8 desc[UR20][R18.64+0x78], R89 ;  /* 0x000078591200e986 */ /* 0x0005e8000c101114 */
[----:B------:R2:W-:Y:S02]  /*7ed0*/  @!P0 STG.E.U8 desc[UR20][R18.64+0x79], R27 ;  /* 0x0000791b12008986 */ /* 0x0005e4000c101114 */
.L_x_172:
[----:B------:R-:W-:Y:S05]  /*7ee0*/  BSYNC B0 ;  /* 0x0000000000007941 */ /* 0x000fea0003800000 */
.L_x_42:
[C---:B------:R-:W-:Y:S01]  /*7ef0*/  LEA R2, P0, R8.reuse, R2, 0x1 ;  /* 0x0000000208027211 */ /* 0x040fe200078008ff */
[----:B------:R-:W-:Y:S01]  /*7f00*/  ULDC.64 UR6, c[0x0][0x650] ;  /* 0x0001940000067ab9 */ /* 0x000fe20000000a00 */
[----:B-----5:R-:W-:Y:S01]  /*7f10*/  IMAD.U32 R4, RZ, RZ, UR12 ;  /* 0x0000000cff047e24 */ /* 0x020fe2000f8e00ff */
[----:B0-2---:R-:W-:Y:S01]  /*7f20*/  PRMT R18, RZ, 0x7610, R18 ;  /* 0x00007610ff127816 */ /* 0x005fe20000000012 */
[----:B------:R-:W-:Y:S01]  /*7f30*/  IMAD.MOV.U32 R6, RZ, RZ, -0x1 ;  /* 0xffffffffff067424 */ /* 0x000fe200078e00ff */
[----:B------:R-:W-:Y:S01]  /*7f40*/  LEA.HI.X R3, R8, R3, R0, 0x1, P0 ;  /* 0x0000000308037211 */ /* 0x000fe200000f0c00 */
[----:B------:R0:W-:Y:S01]  /*7f50*/  SYNCS.ARRIVE.TRANS64.A1T0 RZ, [R4+UR22], RZ ;  /* 0x000000ff04ff79a7 */ /* 0x0001e20008100016 */
[----:B------:R-:W-:Y:S01]  /*7f60*/  ISETP.GE.U32.AND P0, PT, R2, UR6, PT ;  /* 0x0000000602007c0c */ /* 0x000fe2000bf06070 */
[----:B------:R-:W-:-:S03]  /*7f70*/  IMAD.MOV.U32 R5, RZ, RZ, -0x1 ;  /* 0xffffffffff057424 */ /* 0x000fc600078e00ff */
[----:B------:R-:W-:Y:S01]  /*7f80*/  ISETP.GE.U32.AND.EX P0, PT, R3, UR7, PT, P0 ;  /* 0x0000000703007c0c */ /* 0x000fe2000bf06100 */
[----:B0-----:R-:W-:-:S12]  /*7f90*/  IMAD.MOV.U32 R4, RZ, RZ, -0x1 ;  /* 0xffffffffff047424 */ /* 0x001fd800078e00ff */
[----:B------:R-:W-:Y:S05]  /*7fa0*/  @P0 BRA `(.L_x_173) ;  /* 0x0000000400600947 */ /* 0x000fea0003800000 */
[----:B------:R-:W0:Y:S01]  /*7fb0*/  S2R R28, SR_CTAID.X ;  /* 0x00000000001c7919 */ /* 0x000e220000002500 */
[----:B------:R-:W2:Y:S01]  /*7fc0*/  LDC.64 R22, c[0x0][0x628] ;  /* 0x00018a00ff167b82 */ /* 0x000ea20000000a00 */
[----:B------:R-:W-:Y:S01]  /*7fd0*/  ULDC UR6, c[0x0][0x150] ;  /* 0x0000540000067ab9 */ /* 0x000fe20000000800 */
[----:B-1--4-:R-:W-:Y:S01]  /*7fe0*/  IMAD.MOV.U32 R20, RZ, RZ, R2 ;  /* 0x000000ffff147224 */ /* 0x012fe200078e0002 */
[----:B------:R-:W1:Y:S01]  /*7ff0*/  S2R R30, SR_CTAID.Y ;  /* 0x00000000001e7919 */ /* 0x000e620000002600 */
[----:B------:R-:W-:-:S04]  /*8000*/  IMAD.MOV.U32 R21, RZ, RZ, R3 ;  /* 0x000000ffff157224 */ /* 0x000fc800078e0003 */
[----:B------:R-:W4:Y:S08]  /*8010*/  LDC R31, c[0x0][0x144] ;  /* 0x00005100ff1f7b82 */ /* 0x000f300000000800 */
[----:B------:R-:W1:Y:S08]  /*8020*/  LDC R6, c[0x0][0x630] ;  /* 0x00018c00ff067b82 */ /* 0x000e700000000800 */
[----:B------:R-:W1:Y:S01]  /*8030*/  LDC.64 R26, c[0x0][0x620] ;  /* 0x00018800ff1a7b82 */ /* 0x000e620000000a00 */
[----:B--2---:R-:W-:-:S04]  /*8040*/  ISETP.NE.U32.AND P0, PT, R22, RZ, PT ;  /* 0x000000ff1600720c */ /* 0x004fc80003f05070 */
[----:B------:R-:W-:Y:S02]  /*8050*/  ISETP.NE.AND.EX P0, PT, R23, RZ, PT, P0 ;  /* 0x000000ff1700720c */ /* 0x000fe40003f05300 */
[----:B0-----:R-:W-:-:S05]  /*8060*/  I2FP.F32.U32 R4, R28 ;  /* 0x0000001c00047245 */ /* 0x001fca0000201000 */
[----:B------:R-:W-:-:S04]  /*8070*/  FMUL R4, R4, UR6 ;  /* 0x0000000604047c20 */ /* 0x000fc80008400000 */
[----:B------:R0:W2:Y:S02]  /*8080*/  F2I.U32.TRUNC.NTZ R29, R4 ;  /* 0x00000004001d7305 */ /* 0x0000a4000020f000 */
[----:B----4-:R-:W-:Y:S05]  /*8090*/  @!P0 BRA `(.L_x_174) ;  /* 0x0000000000288947 */ /* 0x010fea0003800000 */
[----:B------:R-:W4:Y:S02]  /*80a0*/  LDC R5, c[0x0][0x634] ;  /* 0x00018d00ff057b82 */ /* 0x000f240000000800 */
[----:B----4-:R-:W-:-:S05]  /*80b0*/  IADD3 R21, P0, R2, R5, RZ ;  /* 0x0000000502157210 */ /* 0x010fca0007f1e0ff */
[----:B---3--:R-:W-:-:S04]  /*80c0*/  IMAD.X R25, RZ, RZ, R3, P0 ;  /* 0x000000ffff197224 */ /* 0x008fc800000e0603 */
[----:B0-----:R-:W-:-:S04]  /*80d0*/  IMAD.WIDE.U32 R4, R25, R22, RZ ;  /* 0x0000001619047225 */ /* 0x001fc800078e00ff */
[----:B------:R-:W-:-:S04]  /*80e0*/  IMAD.WIDE.U32 R18, P0, R21, R23, R4 ;  /* 0x0000001715127225 */ /* 0x000fc80007800004 */
[----:B------:R-:W-:-:S04]  /*80f0*/  IMAD.WIDE.U32 R4, R21, R22, RZ ;  /* 0x0000001615047225 */ /* 0x000fc800078e00ff */
[----:B------:R-:W-:Y:S01]  /*8100*/  IMAD.X R21, RZ, RZ, RZ, P0 ;  /* 0x000000ffff157224 */ /* 0x000fe200000e06ff */
[----:B------:R-:W-:Y:S01]  /*8110*/  IADD3 RZ, P0, R5, R18, RZ ;  /* 0x0000001205ff7210 */ /* 0x000fe20007f1e0ff */
[----:B------:R-:W-:-:S04]  /*8120*/  IMAD.MOV.U32 R20, RZ, RZ, R19 ;  /* 0x000000ffff147224 */ /* 0x000fc800078e0013 */
[----:B------:R-:W-:-:S08]  /*8130*/  IMAD.WIDE.U32.X R20, R25, R23, R20, P0 ;  /* 0x0000001719147225 */ /* 0x000fd000000e0414 */
.L_x_174:
[-CC-:B-1-3--:R-:W-:Y:S01]  /*8140*/  SHF.R.U64 R24, R20, R6.reuse, R21.reuse ;  /* 0x0000000614187219 */ /* 0x18afe20000001215 */
[----:B------:R-:W1:Y:S01]  /*8150*/  LDC.64 R34, c[0x0][0x640] ;  /* 0x00019000ff227b82 */ /* 0x000e620000000a00 */
[----:B0-----:R-:W-:Y:S01]  /*8160*/  SHF.R.U32.HI R4, RZ, R6, R21 ;  /* 0x00000006ff047219 */ /* 0x001fe20000011615 */
[----:B--2---:R-:W-:Y:S01]  /*8170*/  IMAD.MOV R29, RZ, RZ, -R29 ;  /* 0x000000ffff1d7224 */ /* 0x004fe200078e0a1d */
[----:B------:R-:W-:Y:S01]  /*8180*/  IADD3 R19, P0, RZ, -R24, RZ ;  /* 0x80000018ff137210 */ /* 0x000fe20007f1e0ff */
[----:B------:R-:W-:Y:S01]  /*8190*/  ULDC UR6, c[0x0][0x154] ;  /* 0x0000550000067ab9 */ /* 0x000fe20000000800 */
[----:B------:R-:W-:Y:S02]  /*81a0*/  IMAD.MOV.U32 R21, RZ, RZ, 0x1 ;  /* 0x00000001ff157424 */ /* 0x000fe400078e00ff */
[----:B------:R-:W-:Y:S01]  /*81b0*/  IMAD R29, R31, R29, R28 ;  /* 0x0000001d1f1d7224 */ /* 0x000fe200078e021c */
[----:B------:R-:W0:Y:S01]  /*81c0*/  LDC R18, c[0x0][0x618] ;  /* 0x00018600ff127b82 */ /* 0x000e220000000800 */
[----:B------:R-:W-:-:S04]  /*81d0*/  IMAD.X R5, RZ, RZ, ~R4, P0 ;  /* 0x000000ffff057224 */ /* 0x000fc800000e0e04 */
[-C--:B------:R-:W-:Y:S02]  /*81e0*/  IMAD R6, R5, R26.reuse, RZ ;  /* 0x0000001a05067224 */ /* 0x080fe400078e02ff */
[C---:B------:R-:W-:Y:S01]  /*81f0*/  IMAD.WIDE.U32 R4, R19.reuse, R26, R2 ;  /* 0x0000001a13047225 */ /* 0x040fe200078e0002 */
[----:B------:R-:W2:Y:S03]  /*8200*/  LDC R20, c[0x0][0x608] ;  /* 0x00018200ff147b82 */ /* 0x000ea60000000800 */
[----:B------:R-:W-:Y:S01]  /*8210*/  IMAD R19, R19, R27, R6 ;  /* 0x0000001b13137224 */ /* 0x000fe200078e0206 */
[----:B------:R-:W-:-:S03]  /*8220*/  I2FP.F32.U32 R6, R30 ;  /* 0x0000001e00067245 */ /* 0x000fc60000201000 */
[----:B------:R-:W-:Y:S01]  /*8230*/  IMAD.IADD R5, R5, 0x1, R19 ;  /* 0x0000000105057824 */ /* 0x000fe200078e0213 */
[----:B------:R-:W3:Y:S01]  /*8240*/  LDC R32, c[0x0][0x658] ;  /* 0x00019600ff207b82 */ /* 0x000ee20000000800 */
[----:B-1----:R-:W-:Y:S01]  /*8250*/  ISETP.NE.U32.AND P0, PT, R34, RZ, PT ;  /* 0x000000ff2200720c */ /* 0x002fe20003f05070 */
[----:B------:R-:W-:-:S03]  /*8260*/  IMAD.MOV.U32 R19, RZ, RZ, -0x1 ;  /* 0xffffffffff137424 */ /* 0x000fc600078e00ff */
[----:B------:R-:W-:-:S03]  /*8270*/  ISETP.NE.AND.EX P0, PT, R35, RZ, PT, P0 ;  /* 0x000000ff2300720c */ /* 0x000fc60003f05300 */
[----:B------:R-:W1:Y:S01]  /*8280*/  LDC R27, c[0x0][0x148] ;  /* 0x00005200ff1b7b82 */ /* 0x000e620000000800 */
[-CC-:B0-----:R-:W-:Y:S02]  /*8290*/  SHF.R.U64 R22, R4, R18.reuse, R5.reuse ;  /* 0x0000001204167219 */ /* 0x181fe40000001205 */
[----:B------:R-:W-:Y:S01]  /*82a0*/  SHF.R.U32.HI R5, RZ, R18, R5 ;  /* 0x00000012ff057219 */ /* 0x000fe20000011605 */
[----:B------:R-:W-:-:S04]  /*82b0*/  FMUL R18, R6, UR6 ;  /* 0x0000000606127c20 */ /* 0x000fc80008400000 */
[----:B------:R-:W0:Y:S01]  /*82c0*/  LDC R28, c[0x0][0x600] ;  /* 0x00018000ff1c7b82 */ /* 0x000e220000000800 */
[----:B------:R4:W0:Y:S01]  /*82d0*/  F2I.U32.TRUNC.NTZ R25, R18 ;  /* 0x0000001200197305 */ /* 0x000822000020f000 */
[-CC-:B--2---:R-:W-:Y:S02]  /*82e0*/  SHF.R.U64 R6, R22, R20.reuse, R5.reuse ;  /* 0x0000001416067219 */ /* 0x184fe40000001205 */
[----:B------:R-:W-:-:S04]  /*82f0*/  SHF.R.U32.HI R5, RZ, R20, R5 ;  /* 0x00000014ff057219 */ /* 0x000fc80000011605 */
[----:B------:R-:W2:Y:S01]  /*8300*/  LDC R33, c[0x0][0x648] ;  /* 0x00019200ff217b82 */ /* 0x000ea20000000800 */
[-CC-:B---3--:R-:W-:Y:S02]  /*8310*/  SHF.R.U64 R26, R6, R32.reuse, R5.reuse ;  /* 0x00000020061a7219 */ /* 0x188fe40000001205 */
[-C--:B------:R-:W-:Y:S02]  /*8320*/  SHF.L.U32 R19, R19, R32.reuse, RZ ;  /* 0x0000002013137219 */ /* 0x080fe400000006ff */
[-C--:B------:R-:W-:Y:S01]  /*8330*/  SHF.R.U32.HI R5, RZ, R32.reuse, R5 ;  /* 0x00000020ff057219 */ /* 0x080fe20000011605 */
[----:B------:R-:W-:Y:S01]  /*8340*/  IMAD.MOV.U32 R4, RZ, RZ, R26 ;  /* 0x000000ffff047224 */ /* 0x000fe200078e001a */
[----:B------:R-:W-:Y:S01]  /*8350*/  SHF.L.U32 R32, R21, R32, RZ ;  /* 0x0000002015207219 */ /* 0x000fe200000006ff */
[----:B------:R-:W3:Y:S01]  /*8360*/  LDC R36, c[0x0][0x638] ;  /* 0x00018e00ff247b82 */ /* 0x000ee20000000800 */
[----:B------:R-:W-:-:S07]  /*8370*/  LOP3.LUT R31, RZ, R19, RZ, 0x33, !PT ;  /* 0x00000013ff1f7212 */ /* 0x000fce00078e33ff */
[----:B------:R-:W0:Y:S01]  /*8380*/  LDC R37, c[0x0][0x610] ;  /* 0x00018400ff257b82 */ /* 0x000e220000000800 */
[----:B----4-:R-:W-:Y:S05]  /*8390*/  @!P0 BRA `(.L_x_175) ;  /* 0x0000000000288947 */ /* 0x010fea0003800000 */
[----:B------:R-:W4:Y:S02]  /*83a0*/  LDC R21, c[0x0][0x64c] ;  /* 0x00019300ff157b82 */ /* 0x000f240000000800 */
[----:B----4-:R-:W-:-:S05]  /*83b0*/  IADD3 R21, P0, R26, R21, RZ ;  /* 0x000000151a157210 */ /* 0x010fca0007f1e0ff */
        /* <DEDUP_REMOVED lines=8> */
.L_x_175:
[----:B--2---:R-:W-:Y:S01]  /*8440*/  SHF.R.U64 R4, R4, R33, R5 ;  /* 0x0000002104047219 */ /* 0x004fe20000001205 */
[----:B0-----:R-:W-:Y:S01]  /*8450*/  VIADD R21, R28, 0xffffffff ;  /* 0xffffffff1c157836 */ /* 0x001fe20000000000 */
[----:B------:R-:W-:Y:S01]  /*8460*/  LOP3.LUT R19, R6, R31, RZ, 0xc0, !PT ;  /* 0x0000001f06137212 */ /* 0x000fe200078ec0ff */
[----:B------:R-:W-:Y:S02]  /*8470*/  IMAD.MOV R25, RZ, RZ, -R25 ;  /* 0x000000ffff197224 */ /* 0x000fe400078e0a19 */
[----:B------:R-:W-:Y:S02]  /*8480*/  IMAD.MOV R5, RZ, RZ, -R4 ;  /* 0x000000ffff057224 */ /* 0x000fe400078e0a04 */
[----:B------:R-:W-:Y:S01]  /*8490*/  IMAD R6, R32, R4, R19 ;  /* 0x0000000420067224 */ /* 0x000fe200078e0213 */
[----:B------:R-:W-:Y:S01]  /*84a0*/  LOP3.LUT R19, R22, R21, RZ, 0xc0, !PT ;  /* 0x0000001516137212 */ /* 0x000fe200078ec0ff */
[----:B-1----:R-:W-:Y:S02]  /*84b0*/  @P2 IMAD R29, R27, R25, R30 ;  /* 0x000000191b1d2224 */ /* 0x002fe400078e021e */
[----:B---3--:R-:W-:-:S02]  /*84c0*/  IMAD R4, R5, R36, R26 ;  /* 0x0000002405047224 */ /* 0x008fc400078e021a */
[----:B------:R-:W-:Y:S02]  /*84d0*/  IMAD R6, R6, R37, R29 ;  /* 0x0000002506067224 */ /* 0x000fe400078e021d */
[----:B------:R-:W-:Y:S02]  /*84e0*/  IMAD R19, R4, R28, R19 ;  /* 0x0000001c04137224 */ /* 0x000fe400078e0213 */
[----:B------:R-:W-:Y:S02]  /*84f0*/  IMAD.MOV.U32 R18, RZ, RZ, 0x1 ;  /* 0x00000001ff127424 */ /* 0x000fe400078e00ff */
[----:B------:R-:W-:Y:S01]  /*8500*/  IMAD.MOV.U32 R4, RZ, RZ, R24 ;  /* 0x000000ffff047224 */ /* 0x000fe200078e0018 */
[----:B------:R-:W-:Y:S02]  /*8510*/  SEL R5, R19, R6, !P2 ;  /* 0x0000000613057207 */ /* 0x000fe40005000000 */
[----:B------:R-:W-:-:S07]  /*8520*/  SEL R6, R6, R19, !P2 ;  /* 0x0000001306067207 */ /* 0x000fce0005000000 */
.L_x_173:
[----:B------:R-:W-:Y:S02]  /*8530*/  LOP3.LUT P0, RZ, R18, 0xff, RZ, 0xc0, !PT ;  /* 0x000000ff12ff7812 */ /* 0x000fe4000780c0ff */
[----:B------:R-:W-:-:S11]  /*8540*/  LOP3.LUT R150, R150, 0x1, RZ, 0x3c, !PT ;  /* 0x0000000196967812 */ /* 0x000fd600078e3cff */
[----:B------:R-:W-:Y:S05]  /*8550*/  @P0 BRA `(.L_x_176) ;  /* 0xffffff9400540947 */ /* 0x000fea000383ffff */
[----:B------:R-:W-:Y:S05]  /*8560*/  EXIT ;  /* 0x000000000000794d */ /* 0x000fea0003800000 */
.L_x_18:
[----:B------:R-:W-:-:S08]  /*8570*/  ISETP.NE.AND P0, PT, R18, RZ, PT ;  /* 0x000000ff1200720c */ /* 0x000fd00003f05270 */
[----:B--23-5:R-:W0:-:S00]  /*8580*/  USETMAXREG.DEALLOC.CTAPOOL 0x28 ;  /* 0x00000028000079c8 */ /* 0x02ce0000080e0500 */
[----:B------:R-:W-:Y:S05]  /*8590*/  @P0 EXIT ;  /* 0x000000000000094d */ /* 0x000fea0003800000 */
[----:B0-----:R-:W-:Y:S01]  /*85a0*/  LOP3.LUT P0, RZ, R20, 0xff, RZ, 0xc0, !PT ;  /* 0x000000ff14ff7812 */ /* 0x001fe2000780c0ff */
[----:B------:R-:W-:Y:S02]  /*85b0*/  IMAD.MOV.U32 R12, RZ, RZ, 0x1 ;  /* 0x00000001ff0c7424 */ /* 0x000fe400078e00ff */
[----:B------:R-:W-:-:S10]  /*85c0*/  IMAD.MOV.U32 R15, RZ, RZ, RZ ;  /* 0x000000ffff0f7224 */ /* 0x000fd400078e00ff */
[----:B------:R-:W-:Y:S05]  /*85d0*/  @!P0 BRA `(.L_x_177) ;  /* 0x0000000c007c8947 */ /* 0x000fea0003800000 */
[----:B------:R-:W0:Y:S01]  /*85e0*/  S2UR UR9, SR_CgaCtaId ;  /* 0x00000000000979c3 */ /* 0x000e220000008800 */
[----:B------:R-:W-:Y:S01]  /*85f0*/  ULDC UR5, c[0x0][0x658] ;  /* 0x0001960000057ab9 */ /* 0x000fe20000000800 */
[----:B------:R-:W-:Y:S01]  /*8600*/  UMOV UR10, 0xffffffff ;  /* 0xffffffff000a7882 */ /* 0x000fe20000000000 */
[----:B------:R-:W-:Y:S01]  /*8610*/  UMOV UR15, 0x1 ;  /* 0x00000001000f7882 */ /* 0x000fe20000000000 */
[----:B------:R-:W-:Y:S01]  /*8620*/  USHF.L.U32 UR10, UR10, UR5, URZ ;  /* 0x000000050a0a7299 */ /* 0x000fe2000800063f */
[----:B------:R-:W-:Y:S01]  /*8630*/  LOP3.LUT P0, RZ, R11, 0x1f, RZ, 0xc0, !PT ;  /* 0x0000001f0bff7812 */ /* 0x000fe2000780c0ff */
[----:B------:R-:W-:Y:S01]  /*8640*/  BSSY B0, `(.L_x_177) ;  /* 0x00000d8000007945 */ /* 0x000fe20003800000 */
[C---:B------:R-:W-:Y:S01]  /*8650*/  ISETP.NE.AND P3, PT, R10.reuse, RZ, PT ;  /* 0x000000ff0a00720c */ /* 0x040fe20003f65270 */
[----:B------:R-:W-:Y:S01]  /*8660*/  ULOP3.LUT UR14, URZ, UR10, URZ, 0x33, !UPT ;  /* 0x0000000a3f0e7292 */ /* 0x000fe2000f8e333f */
[----:B------:R-:W-:Y:S01]  /*8670*/  ISETP.NE.OR P0, PT, R10, RZ, !P0 ;  /* 0x000000ff0a00720c */ /* 0x000fe20004705670 */
[----:B------:R-:W-:Y:S01]  /*8680*/  IMAD.MOV.U32 R14, RZ, RZ, 0x1 ;  /* 0x00000001ff0e7424 */ /* 0x000fe200078e00ff */
[----:B------:R-:W-:Y:S01]  /*8690*/  LOP3.LUT R13, R7, 0x2, RZ, 0xfc, !PT ;  /* 0x00000002070d7812 */ /* 0x000fe200078efcff */
[----:B------:R-:W-:Y:S01]  /*86a0*/  IMAD.MOV.U32 R12, RZ, RZ, 0x1 ;  /* 0x00000001ff0c7424 */ /* 0x000fe200078e00ff */
[----:B------:R-:W-:Y:S01]  /*86b0*/  ULDC UR4, c[0x0][0x600] ;  /* 0x0001800000047ab9 */ /* 0x000fe20000000800 */
[----:B------:R-:W-:Y:S01]  /*86c0*/  IMAD.MOV.U32 R15, RZ, RZ, RZ ;  /* 0x000000ffff0f7224 */ /* 0x000fe200078e00ff */
[----:B------:R-:W-:Y:S01]  /*86d0*/  UMOV UR20, 0x1111 ;  /* 0x0000111100147882 */ /* 0x000fe20000000000 */
[----:B------:R-:W-:-:S02]  /*86e0*/  USHF.L.U32 UR5, UR15, UR5, URZ ;  /* 0x000000050f057299 */ /* 0x000fc4000800063f */
[----:B------:R-:W-:Y:S02]  /*86f0*/  UIADD3 UR25, UR13, 0x1, URZ ;  /* 0x000000010d197890 */ /* 0x000fe4000fffe03f */
[----:B------:R-:W-:Y:S01]  /*8700*/  UIADD3 UR4, UR4, -0x1, URZ ;  /* 0xffffffff04047890 */ /* 0x000fe2000fffe03f */
[----:B------:R-:W-:Y:S01]  /*8710*/  ULDC.64 UR28, c[0x0][0x198] ;  /* 0x00006600001c7ab9 */ /* 0x000fe20000000a00 */
[----:B0-----:R-:W-:Y:S02]  /*8720*/  USHF.R.U32.HI UR26, URZ, 0x2, UR9 ;  /* 0x000000023f1a7899 */ /* 0x001fe40008011609 */
[----:B------:R-:W-:Y:S02]  /*8730*/  ULOP3.LUT UR8, UR9, 0x3, URZ, 0xc0, !UPT ;  /* 0x0000000309087892 */ /* 0x000fe4000f8ec03f */
[----:B------:R-:W-:Y:S02]  /*8740*/  USHF.L.U32 UR6, UR9, 0x5, URZ ;  /* 0x0000000509067899 */ /* 0x000fe4000800063f */
[----:B------:R-:W-:-:S02]  /*8750*/  USHF.L.U32 UR7, UR9, 0xa, URZ ;  /* 0x0000000a09077899 */ /* 0x000fc4000800063f */
[----:B------:R-:W-:Y:S02]  /*8760*/  ULOP3.LUT UR9, UR9, 0xfffffffc, URZ, 0xc0, !UPT ;  /* 0xfffffffc09097892 */ /* 0x000fe4000f8ec03f */
[----:B------:R-:W-:Y:S02]  /*8770*/  UISETP.GT.U32.AND UP0, UPT, UR8, 0xffff, UPT ;  /* 0x0000ffff0800788c */ /* 0x000fe4000bf04070 */
[----:B------:R-:W-:Y:S02]  /*8780*/  ULOP3.LUT UR11, UR9, 0x1, URZ, 0xfc, !UPT ;  /* 0x00000001090b7892 */ /* 0x000fe4000f8efc3f */
[----:B------:R-:W-:Y:S02]  /*8790*/  ULOP3.LUT UR12, UR9, 0x2, URZ, 0xfc, !UPT ;  /* 0x00000002090c7892 */ /* 0x000fe4000f8efc3f */
[----:B------:R-:W-:Y:S02]  /*87a0*/  USHF.L.U32 UR10, UR15, UR9, URZ ;  /* 0x000000090f0a7299 */ /* 0x000fe4000800063f */
[----:B------:R-:W-:-:S02]  /*87b0*/  ULOP3.LUT UR9, UR9, 0x3, URZ, 0xfc, !UPT ;  /* 0x0000000309097892 */ /* 0x000fc4000f8efc3f */
[----:B------:R-:W-:Y:S02]  /*87c0*/  USHF.L.U32 UR11, UR15, UR11, URZ ;  /* 0x0000000b0f0b7299 */ /* 0x000fe4000800063f */
[----:B------:R-:W-:Y:S02]  /*87d0*/  USHF.L.U32 UR12, UR15, UR12, URZ ;  /* 0x0000000c0f0c7299 */ /* 0x000fe4000800063f */
[----:B------:R-:W-:Y:S02]  /*87e0*/  USEL UR8, UR8, 0xffff, !UP0 ;  /* 0x0000ffff08087887 */ /* 0x000fe4000c000000 */
[----:B------:R-:W-:Y:S02]  /*87f0*/  USHF.L.U32 UR9, UR15, UR9, URZ ;  /* 0x000000090f097299 */ /* 0x000fe4000800063f */
[----:B------:R-:W-:Y:S02]  /*8800*/  ULOP3.LUT UR10, UR12, UR10, UR11, 0xfe, !UPT ;  /* 0x0000000a0c0a7292 */ /* 0x000fe4000f8efe0b */
[----:B------:R-:W-:-:S02]  /*8810*/  ULOP3.LUT UR8, UR8, 0xffff, URZ, 0xc0, !UPT ;  /* 0x0000ffff08087892 */ /* 0x000fc4000f8ec03f */
[----:B------:R-:W-:Y:S02]  /*8820*/  ULOP3.LUT UR6, UR6, 0x60, URZ, 0xc0, !UPT ;  /* 0x0000006006067892 */ /* 0x000fe4000f8ec03f */
[----:B------:R-:W-:Y:S02]  /*8830*/  ULOP3.LUT UR7, UR7, 0xc00, URZ, 0xc0, !UPT ;  /* 0x00000c0007077892 */ /* 0x000fe4000f8ec03f */
[----:B------:R-:W-:Y:S02]  /*8840*/  ULOP3.LUT UR15, UR10, UR9, URZ, 0xfc, !UPT ;  /* 0x000000090a0f7292 */ /* 0x000fe4000f8efc3f */
[----:B------:R-:W-:-:S12]  /*8850*/  USHF.L.U32 UR20, UR20, UR8, URZ ;  /* 0x0000000814147299 */ /* 0x000fd8000800063f */
.L_x_189:
[----:B------:R-:W-:-:S03]  /*8860*/  UMOV UR8, 0xffffffff ;  /* 0xffffffff00087882 */ /* 0x000fc60000000000 */
[----:B------:R-:W-:Y:S05]  /*8870*/  BRA.DIV UR8, `(.L_x_178) ;  /* 0x0000002208987947 */ /* 0x000fea000b800000 */
[----:B------:R-:W-:-:S13]  /*8880*/  ELECT P1, URZ, PT ;  /* 0x00000000003f782f */ /* 0x000fda0003820000 */
.L_x_235:
[----:B------:R-:W0:Y:S01]  /*8890*/  LDC R10, c[0x0][0x28c] ;  /* 0x0000a300ff0a7b82 */ /* 0x000e220000000800 */
[----:B------:R-:W-:Y:S01]  /*88a0*/  BSSY B1, `(.L_x_179) ;  /* 0x000003c000017945 */ /* 0x000fe20003800000 */
[----:B0-----:R-:W-:-:S13]  /*88b0*/  ISETP.LT.OR P1, PT, R10, 0x1, !P1 ;  /* 0x000000010a00780c */ /* 0x001fda0004f21670 */
[----:B------:R-:W-:Y:S05]  /*88c0*/  @P1 BRA `(.L_x_180) ;  /* 0x0000000000e41947 */ /* 0x000fea0003800000 */
[----:B------:R-:W-:Y:S01]  /*88d0*/  LEA R10, R6, UR26, 0x2 ;  /* 0x0000001a060a7c11 */ /* 0x000fe2000f8e10ff */
[----:B------:R-:W-:Y:S01]  /*88e0*/  IMAD.MOV.U32 R18, RZ, RZ, RZ ;  /* 0x000000ffff127224 */ /* 0x000fe200078e00ff */
[----:B------:R-:W-:Y:S01]  /*88f0*/  LEA R16, R5, UR6, 0x7 ;  /* 0x0000000605107c11 */ /* 0x000fe2000f8e38ff */
[----:B------:R-:W-:Y:S02]  /*8900*/  IMAD.U32 R20, RZ, RZ, UR25 ;  /* 0x00000019ff147e24 */ /* 0x000fe4000f8e00ff */
[----:B------:R-:W-:Y:S02]  /*8910*/  IMAD.MOV.U32 R5, RZ, RZ, R12 ;  /* 0x000000ffff057224 */ /* 0x000fe400078e000c */
[----:B------:R-:W-:Y:S02]  /*8920*/  IMAD.MOV.U32 R6, RZ, RZ, R15 ;  /* 0x000000ffff067224 */ /* 0x000fe400078e000f */
[----:B------:R-:W-:-:S07]  /*8930*/  IMAD.SHL.U32 R17, R10, 0x10, RZ ;  /* 0x000000100a117824 */ /* 0x000fce00078e00ff */
.L_x_184:
[----:B------:R-:W0:Y:S01]  /*8940*/  S2R R11, SR_CgaCtaId ;  /* 0x00000000000b7919 */ /* 0x000e220000008800 */
[----:B------:R-:W-:-:S04]  /*8950*/  MOV R10, 0x400 ;  /* 0x00000400000a7802 */ /* 0x000fc80000000f00 */
[----:B0-----:R-:W-:Y:S02]  /*8960*/  LEA R21, R11, R10, 0x18 ;  /* 0x0000000a0b157211 */ /* 0x001fe400078ec0ff */
[----:B------:R-:W-:Y:S01]  /*8970*/  SHF.L.U32 R10, R5, 0x1f, RZ ;  /* 0x0000001f050a7819 */ /* 0x000fe200000006ff */
[----:B------:R-:W0:Y:S02]  /*8980*/  @!P3 LDC R11, c[0x0][0x500] ;  /* 0x00014000ff0bbb82 */ /* 0x000e240000000800 */
[----:B------:R-:W-:-:S04]  /*8990*/  IMAD R19, R6, 0x8, R21 ;  /* 0x0000000806137824 */ /* 0x000fc800078e0215 */
[----:B------:R-:W1:Y:S02]  /*89a0*/  SYNCS.PHASECHK.TRANS64.TRYWAIT P1, [R19+URZ+0x128], R10 ;  /* 0x0001280a130075a7 */ /* 0x000e64000802017f */
[----:B-1----:R-:W-:Y:S05]  /*89b0*/  @!P1 BRA `(.L_x_181) ;  /* 0x0000002000689947 */ /* 0x002fea0003800000 */
.L_x_236:
[----:B-1----:R-:W-:Y:S01]  /*89c0*/  PRMT R10, R13, 0x9910, RZ ;  /* 0x000099100d0a7816 */ /* 0x002fe200000000ff */
[----:B0-----:R0:W-:Y:S03]  /*89d0*/  @!P3 SYNCS.ARRIVE.TRANS64 RZ, [R19+URZ], R11 ;  /* 0x0000000b13ffb9a7 */ /* 0x0011e6000800003f */
[----:B------:R-:W-:-:S13]  /*89e0*/  ISETP.NE.AND P1, PT, R10, 0x2, PT ;  /* 0x000000020a00780c */ /* 0x000fda0003f25270 */
[----:B0-----:R-:W-:Y:S05]  /*89f0*/  @P1 BRA `(.L_x_182) ;  /* 0x0000000000041947 */ /* 0x001fea0003800000 */
[----:B------:R-:W-:Y:S01]  /*8a00*/  BPT.TRAP 0x1 ;  /* 0x000000040000795c */ /* 0x000fe20000300000 */
.L_x_182:
[----:B------:R-:W-:Y:S05]  /*8a10*/  @P0 BRA `(.L_x_183) ;  /* 0x0000000000040947 */ /* 0x000fea0003800000 */
[----:B------:R-:W-:Y:S01]  /*8a20*/  BPT.TRAP 0x1 ;  /* 0x000000040000795c */ /* 0x000fe20000300000 */
.L_x_183:
[----:B------:R-:W-:Y:S01]  /*8a30*/  LEA R10, R6, UR26, 0x2 ;  /* 0x0000001a060a7c11 */ /* 0x000fe2000f8e10ff */
[----:B------:R-:W-:Y:S01]  /*8a40*/  VIADD R20, R20, 0xffffffff ;  /* 0xffffffff14147836 */ /* 0x000fe20000000000 */
[----:B------:R-:W-:Y:S01]  /*8a50*/  R2UR UR11, R6 ;  /* 0x00000000060b72ca */ /* 0x000fe200000e0000 */
[----:B------:R-:W-:Y:S01]  /*8a60*/  UIADD3 UR16, UP0, UR28, 0xf0, URZ ;  /* 0x000000f01c107890 */ /* 0x000fe2000ff1e03f */
[----:B------:R-:W-:Y:S01]  /*8a70*/  R2UR UR22, R21 ;  /* 0x00000000151672ca */ /* 0x000fe200000e0000 */
[----:B------:R-:W-:Y:S01]  /*8a80*/  IMAD.U32 R10, R10, 0x200, R21 ;  /* 0x000002000a0a7824 */ /* 0x000fe200078e0015 */
[----:B------:R-:W-:Y:S01]  /*8a90*/  R2UR UR23, R17 ;  /* 0x00000000111772ca */ /* 0x000fe200000e0000 */
[----:B------:R-:W-:Y:S01]  /*8aa0*/  UIADD3 UR30, UP1, UR28, 0x1f0, URZ ;  /* 0x000001f01c1e7890 */ /* 0x000fe2000ff3e03f */
[----:B------:R-:W-:Y:S01]  /*8ab0*/  R2UR UR9, R19 ;  /* 0x00000000130972ca */ /* 0x000fe200000e0000 */
[----:B------:R-:W-:Y:S01]  /*8ac0*/  UIADD3.X UR17, URZ, UR29, URZ, UP0, !UPT ;  /* 0x0000001d3f117290 */ /* 0x000fe200087fe43f */
[----:B------:R-:W-:Y:S01]  /*8ad0*/  R2UR UR8, R10 ;  /* 0x000000000a0872ca */ /* 0x000fe200000e0000 */
[----:B------:R-:W-:Y:S01]  /*8ae0*/  UPRMT UR21, URZ, 0x5410, UR20 ;  /* 0x000054103f157896 */ /* 0x000fe20008000014 */
[----:B------:R-:W-:Y:S01]  /*8af0*/  R2UR UR10, R18 ;  /* 0x00000000120a72ca */ /* 0x000fe200000e0000 */
[----:B------:R-:W-:Y:S01]  /*8b00*/  VIADD R6, R6, 0x1 ;  /* 0x0000000106067836 */ /* 0x000fe20000000000 */
[----:B------:R-:W-:Y:S01]  /*8b10*/  R2UR UR12, R4 ;  /* 0x00000000040c72ca */ /* 0x000fe200000e0000 */
[----:B------:R-:W-:Y:S01]  /*8b20*/  ULEA UR11, UR11, UR7, 0xc ;  /* 0x000000070b0b7291 */ /* 0x000fe2000f8e603f */
[----:B------:R-:W-:Y:S01]  /*8b30*/  R2UR UR24, R16 ;  /* 0x00000000101872ca */ /* 0x000fe200000e0000 */
[----:B------:R-:W-:Y:S01]  /*8b40*/  UPRMT UR27, URZ, 0x5410, UR15 ;  /* 0x000054103f1b7896 */ /* 0x000fe2000800000f */
[----:B------:R-:W-:Y:S01]  /*8b50*/  ISETP.GT.AND P4, PT, R20, 0x1, PT ;  /* 0x000000011400780c */ /* 0x000fe20003f84270 */
[----:B------:R-:W-:Y:S01]  /*8b60*/  UIADD3 UR22, UR22, 0x12b80, UR11 ;  /* 0x00012b8016167890 */ /* 0x000fe2000fffe00b */
[----:B------:R-:W-:Y:S01]  /*8b70*/  ISETP.NE.AND P1, PT, R6, 0x25, PT ;  /* 0x000000250600780c */ /* 0x000fe20003f25270 */
[----:B------:R-:W-:Y:S01]  /*8b80*/  UIADD3.X UR31, URZ, UR29, URZ, UP1, !UPT ;  /* 0x0000001d3f1f7290 */ /* 0x000fe20008ffe43f */
[----:B------:R-:W-:Y:S01]  /*8b90*/  VIADD R18, R18, 0x20 ;  /* 0x0000002012127836 */ /* 0x000fe20000000000 */
[----:B------:R-:W-:Y:S01]  /*8ba0*/  UIADD3 UR8, UR8, 0x380, URZ ;  /* 0x0000038008087890 */ /* 0x000fe2000fffe03f */
[----:B------:R-:W-:Y:S01]  /*8bb0*/  SEL R10, RZ, 0x1, P1 ;  /* 0x00000001ff0a7807 */ /* 0x000fe20000800000 */
[----:B------:R-:W-:Y:S01]  /*8bc0*/  UMOV UR18, 0x0 ;  /* 0x0000000000127882 */ /* 0x000fe20000000000 */
[----:B------:R-:W-:Y:S01]  /*8bd0*/  UMOV UR19, 0x10000000 ;  /* 0x1000000000137882 */ /* 0x000fe20000000000 */
[----:B------:R-:W-:Y:S01]  /*8be0*/  UMOV UR11, UR23 ;  /* 0x00000017000b7c82 */ /* 0x000fe20008000000 */
[----:B------:R-:W-:-:S02]  /*8bf0*/  LOP3.LUT R5, R5, R10, RZ, 0x3c, !PT ;  /* 0x0000000a05057212 */ /* 0x000fc400078e3cff */
[----:B------:R-:W-:Y:S02]  /*8c00*/  SEL R6, R6, RZ, P1 ;  /* 0x000000ff06067207 */ /* 0x000fe40000800000 */
[----:B------:R0:W-:Y:S02]  /*8c10*/  UTMALDG.3D.MULTICAST [UR8], [UR16], UR21, desc[UR18] ;  /* 0x00001208100073b4 */ /* 0x0001e40008011815 */
[----:B0-----:R-:W-:Y:S01]  /*8c20*/  UMOV UR8, UR22 ;  /* 0x0000001600087c82 */ /* 0x001fe20008000000 */
[----:B------:R-:W-:Y:S02]  /*8c30*/  UMOV UR11, UR24 ;  /* 0x00000018000b7c82 */ /* 0x000fe40008000000 */
[----:B------:R0:W-:Y:S02]  /*8c40*/  UTMALDG.3D.MULTICAST [UR8], [UR30], UR27, desc[UR18] ;  /* 0x000012081e0073b4 */ /* 0x0001e4000801181b */
[----:B0-----:R-:W-:Y:S05]  /*8c50*/  @P4 BRA `(.L_x_184) ;  /* 0xfffffffc00384947 */ /* 0x001fea000383ffff */
.L_x_180:
[----:B------:R-:W-:Y:S05]  /*8c60*/  BSYNC B1 ;  /* 0x0000000000017941 */ /* 0x000fea0003800000 */
.L_x_179:
[----:B------:R-:W-:Y:S01]  /*8c70*/  LOP3.LUT P5, RZ, R14, 0xff, RZ, 0xc0, !PT ;  /* 0x000000ff0eff7812 */ /* 0x000fe200078ac0ff */
[----:B------:R-:W-:Y:S01]  /*8c80*/  VIADD R6, R15, UR13 ;  /* 0x0000000d0f067c36 */ /* 0x000fe20008000000 */
[----:B------:R-:W-:Y:S02]  /*8c90*/  UISETP.GE.U32.AND UP0, UPT, UR13, 0x25, UPT ;  /* 0x000000250d00788c */ /* 0x000fe4000bf06070 */
[----:B------:R-:W-:Y:S01]  /*8ca0*/  IMAD.U32 R14, RZ, RZ, UR13 ;  /* 0x0000000dff0e7e24 */ /* 0x000fe2000f8e00ff */
[----:B------:R-:W-:Y:S01]  /*8cb0*/  ULDC.64 UR8, c[0x0][0x650] ;  /* 0x0001940000087ab9 */ /* 0x000fe20000000a00 */
[C---:B------:R-:W-:Y:S01]  /*8cc0*/  IMAD.WIDE.U32 R4, R6.reuse, -0x45306eb3, RZ ;  /* 0xbacf914d06047825 */ /* 0x040fe200078e00ff */
[C---:B------:R-:W-:Y:S01]  /*8cd0*/  ISETP.GT.U32.AND P1, PT, R6.reuse, 0x24, PT ;  /* 0x000000240600780c */ /* 0x040fe20003f24070 */
[----:B------:R-:W-:Y:S01]  /*8ce0*/  BSSY B1, `(.L_x_185) ;  /* 0x000006b000017945 */ /* 0x000fe20003800000 */
[----:B------:R-:W-:Y:S01]  /*8cf0*/  PLOP3.LUT P4, PT, PT, PT, UP0, 0x80, 0x0 ;  /* 0x000000000000781c */ /* 0x000fe20003f8f008 */
[----:B------:R-:W-:Y:S01]  /*8d00*/  IMAD.IADD R4, R6, 0x1, -R5 ;  /* 0x0000000106047824 */ /* 0x000fe200078e0a05 */
[----:B------:R-:W-:-:S02]  /*8d10*/  ISETP.LT.U32.AND P1, PT, R14, 0x25, P1 ;  /* 0x000000250e00780c */ /* 0x000fc40000f21070 */
[----:B------:R-:W-:Y:S01]  /*8d20*/  PRMT R14, RZ, 0x7610, R14 ;  /* 0x00007610ff0e7816 */ /* 0x000fe2000000000e */
[----:B------:R-:W0:Y:S01]  /*8d30*/  @P5 S2R R11, SR_CgaCtaId ;  /* 0x00000000000b5919 */ /* 0x000e220000008800 */
[----:B------:R-:W-:Y:S02]  /*8d40*/  @P5 MOV R10, 0x400 ;  /* 0x00000400000a5802 */ /* 0x000fe40000000f00 */
[----:B------:R-:W-:Y:S01]  /*8d50*/  LEA.HI R4, R4, R5, RZ, 0x1f ;  /* 0x0000000504047211 */ /* 0x000fe200078ff8ff */
[----:B------:R-:W-:-:S03]  /*8d60*/  IMAD.MOV.U32 R5, RZ, RZ, -0x1 ;  /* 0xffffffffff057424 */ /* 0x000fc600078e00ff */
[----:B------:R-:W-:Y:S01]  /*8d70*/  SHF.R.U32.HI R15, RZ, 0x5, R4 ;  /* 0x00000005ff0f7819 */ /* 0x000fe20000011604 */
[----:B------:R-:W-:Y:S01]  /*8d80*/  IMAD.MOV.U32 R4, RZ, RZ, -0x1 ;  /* 0xffffffffff047424 */ /* 0x000fe200078e00ff */
[----:B0-----:R-:W-:Y:S02]  /*8d90*/  @P5 LEA R10, R11, R10, 0x18 ;  /* 0x0000000a0b0a5211 */ /* 0x001fe400078ec0ff */
[----:B------:R-:W-:Y:S02]  /*8da0*/  SEL R11, RZ, 0x1, !P1 ;  /* 0x00000001ff0b7807 */ /* 0x000fe40004800000 */
[----:B------:R-:W-:Y:S01]  /*8db0*/  IADD3 R2, P1, R2, R8, RZ ;  /* 0x0000000802027210 */ /* 0x000fe20007f3e0ff */
[----:B------:R0:W-:Y:S01]  /*8dc0*/  @P5 SYNCS.ARRIVE.TRANS64.A1T0 RZ, [R10+URZ+0x288], RZ ;  /* 0x000288ff0aff59a7 */ /* 0x0001e2000810003f */
[----:B------:R-:W-:-:S03]  /*8dd0*/  LOP3.LUT R12, R12, R11, RZ, 0x3c, !PT ;  /* 0x0000000b0c0c7212 */ /* 0x000fc600078e3cff */
[----:B------:R-:W-:Y:S01]  /*8de0*/  IMAD.X R3, R3, 0x1, R0, P1 ;  /* 0x0000000103037824 */ /* 0x000fe200008e0600 */
[----:B------:R-:W-:Y:S02]  /*8df0*/  ISETP.GE.U32.AND P1, PT, R2, UR8, PT ;  /* 0x0000000802007c0c */ /* 0x000fe4000bf26070 */
[----:B------:R-:W-:Y:S01]  /*8e00*/  @P4 LOP3.LUT R12, R12, 0x1, R15, 0x78, !PT ;  /* 0x000000010c0c4812 */ /* 0x000fe200078e780f */
[----:B------:R-:W-:Y:S01]  /*8e10*/  IMAD R15, R15, -0x25, R6 ;  /* 0xffffffdb0f0f7824 */ /* 0x000fe200078e0206 */
[----:B------:R-:W-:Y:S01]  /*8e20*/  ISETP.GE.U32.AND.EX P1, PT, R3, UR9, PT, P1 ;  /* 0x0000000903007c0c */ /* 0x000fe2000bf26110 */
[----:B------:R-:W-:Y:S01]  /*8e30*/  IMAD.MOV.U32 R6, RZ, RZ, -0x1 ;  /* 0xffffffffff067424 */ /* 0x000fe200078e00ff */
[----:B0-----:R-:W-:-:S11]  /*8e40*/  PRMT R10, RZ, 0x7610, R10 ;  /* 0x00007610ff0a7816 */ /* 0x001fd6000000000a */
[----:B------:R-:W-:Y:S05]  /*8e50*/  @P1 BRA `(.L_x_186) ;  /* 0x00000004004c1947 */ /* 0x000fea0003800000 */
[----:B------:R-:W0:Y:S01]  /*8e60*/  S2R R17, SR_CTAID.X ;  /* 0x0000000000117919 */ /* 0x000e220000002500 */
[----:B------:R-:W-:Y:S01]  /*8e70*/  ULDC.64 UR8, c[0x0][0x628] ;  /* 0x00018a0000087ab9 */ /* 0x000fe20000000a00 */
[----:B------:R-:W1:Y:S01]  /*8e80*/  LDC R18, c[0x0][0x144] ;  /* 0x00005100ff127b82 */ /* 0x000e620000000800 */
[----:B------:R-:W-:Y:S01]  /*8e90*/  ISETP.NE.U32.AND P1, PT, RZ, UR8, PT ;  /* 0x00000008ff007c0c */ /* 0x000fe2000bf25070 */
[----:B------:R-:W2:Y:S01]  /*8ea0*/  S2R R6, SR_CTAID.Y ;  /* 0x0000000000067919 */ /* 0x000ea20000002600 */
[----:B------:R-:W-:Y:S01]  /*8eb0*/  ULDC UR10, c[0x0][0x150] ;  /* 0x00005400000a7ab9 */ /* 0x000fe20000000800 */
[----:B------:R-:W-:Y:S01]  /*8ec0*/  ULDC UR11, c[0x0][0x630] ;  /* 0x00018c00000b7ab9 */ /* 0x000fe20000000800 */
[----:B------:R-:W-:Y:S01]  /*8ed0*/  ISETP.NE.AND.EX P1, PT, RZ, UR9, PT, P1 ;  /* 0x00000009ff007c0c */ /* 0x000fe2000bf25310 */
[----:B------:R-:W-:Y:S01]  /*8ee0*/  IMAD.MOV.U32 R4, RZ, RZ, R2 ;  /* 0x000000ffff047224 */ /* 0x000fe200078e0002 */
[----:B0-----:R-:W-:-:S05]  /*8ef0*/  I2FP.F32.U32 R5, R17 ;  /* 0x0000001100057245 */ /* 0x001fca0000201000 */
[----:B------:R-:W-:Y:S01]  /*8f00*/  FMUL R20, R5, UR10 ;  /* 0x0000000a05147c20 */ /* 0x000fe20008400000 */
[----:B------:R-:W-:-:S05]  /*8f10*/  IMAD.MOV.U32 R5, RZ, RZ, R3 ;  /* 0x000000ffff057224 */ /* 0x000fca00078e0003 */
[----:B--2---:R-:W-:Y:S05]  /*8f20*/  @!P1 BRA `(.L_x_187) ;  /* 0x0000000000289947 */ /* 0x004fea0003800000 */
[----:B------:R-:W-:Y:S02]  /*8f30*/  ULDC UR10, c[0x0][0x634] ;  /* 0x00018d00000a7ab9 */ /* 0x000fe40000000800 */
[----:B------:R-:W-:-:S05]  /*8f40*/  IADD3 R5, P1, R2, UR10, RZ ;  /* 0x0000000a02057c10 */ /* 0x000fca000ff3e0ff */
[----:B------:R-:W-:-:S04]  /*8f50*/  IMAD.X R19, RZ, RZ, R3, P1 ;  /* 0x000000ffff137224 */ /* 0x000fc800008e0603 */
[----:B------:R-:W-:-:S04]  /*8f60*/  IMAD.WIDE.U32 R10, R19, UR8, RZ ;  /* 0x00000008130a7c25 */ /* 0x000fc8000f8e00ff */
[----:B------:R-:W-:-:S04]  /*8f70*/  IMAD.WIDE.U32 R10, P1, R5, UR9, R10 ;  /* 0x00000009050a7c25 */ /* 0x000fc8000f82000a */
[----:B------:R-:W-:-:S04]  /*8f80*/  IMAD.WIDE.U32 R4, R5, UR8, RZ ;  /* 0x0000000805047c25 */ /* 0x000fc8000f8e00ff */
[----:B------:R-:W-:Y:S01]  /*8f90*/  IMAD.MOV.U32 R4, RZ, RZ, R11 ;  /* 0x000000ffff047224 */ /* 0x000fe200078e000b */
[----:B------:R-:W-:Y:S01]  /*8fa0*/  IADD3 RZ, P4, R5, R10, RZ ;  /* 0x0000000a05ff7210 */ /* 0x000fe20007f9e0ff */
[----:B------:R-:W-:-:S04]  /*8fb0*/  IMAD.X R5, RZ, RZ, RZ, P1 ;  /* 0x000000ffff057224 */ /* 0x000fc800008e06ff */
[----:B------:R-:W-:-:S08]  /*8fc0*/  IMAD.WIDE.U32.X R4, R19, UR9, R4, P4 ;  /* 0x0000000913047c25 */ /* 0x000fd0000a0e0404 */
.L_x_187:
[--C-:B------:R-:W-:Y:S01]  /*8fd0*/  SHF.R.U64 R16, R4, UR11, R5.reuse ;  /* 0x0000000b04107c19 */ /* 0x100fe20008001205 */
[----:B------:R-:W0:Y:S01]  /*8fe0*/  F2I.U32.TRUNC.NTZ R20, R20 ;  /* 0x0000001400147305 */ /* 0x000e22000020f000 */
[----:B------:R-:W-:Y:S01]  /*8ff0*/  SHF.R.U32.HI R4, RZ, UR11, R5 ;  /* 0x0000000bff047c19 */ /* 0x000fe20008011605 */
[----:B------:R-:W-:Y:S01]  /*9000*/  ULDC.64 UR8, c[0x0][0x620] ;  /* 0x0001880000087ab9 */ /* 0x000fe20000000a00 */
[----:B------:R-:W-:Y:S01]  /*9010*/  IADD3 R11, P1, RZ, -R16, RZ ;  /* 0x80000010ff0b7210 */ /* 0x000fe20007f3e0ff */
[----:B------:R-:W-:Y:S01]  /*9020*/  ULDC.64 UR10, c[0x0][0x640] ;  /* 0x00019000000a7ab9 */ /* 0x000fe20000000a00 */
[----:B------:R-:W2:Y:S03]  /*9030*/  LDC R21, c[0x0][0x148] ;  /* 0x00005200ff157b82 */ /* 0x000ea60000000800 */
[----:B------:R-:W-:Y:S01]  /*9040*/  IMAD.X R4, RZ, RZ, ~R4, P1 ;  /* 0x000000ffff047224 */ /* 0x000fe200008e0e04 */
[----:B------:R-:W-:-:S03]  /*9050*/  ISETP.NE.U32.AND P1, PT, RZ, UR10, PT ;  /* 0x0000000aff007c0c */ /* 0x000fc6000bf25070 */
[----:B------:R-:W-:Y:S01]  /*9060*/  IMAD R10, R4, UR8, RZ ;  /* 0x00000008040a7c24 */ /* 0x000fe2000f8e02ff */
[----:B------:R-:W-:Y:S01]  /*9070*/  ISETP.NE.AND.EX P1, PT, RZ, UR11, PT, P1 ;  /* 0x0000000bff007c0c */ /* 0x000fe2000bf25310 */
[----:B------:R-:W-:Y:S01]  /*9080*/  IMAD.WIDE.U32 R4, R11, UR8, R2 ;  /* 0x000000080b047c25 */ /* 0x000fe2000f8e0002 */
[----:B------:R-:W-:-:S03]  /*9090*/  ULDC UR8, c[0x0][0x618] ;  /* 0x0001860000087ab9 */ /* 0x000fc60000000800 */
[----:B------:R-:W-:Y:S01]  /*90a0*/  IMAD R11, R11, UR9, R10 ;  /* 0x000000090b0b7c24 */ /* 0x000fe2000f8e020a */
[----:B------:R-:W-:Y:S01]  /*90b0*/  ULDC UR9, c[0x0][0x154] ;  /* 0x0000550000097ab9 */ /* 0x000fe20000000800 */
[----:B0-----:R-:W-:Y:S02]  /*90c0*/  IMAD.MOV R10, RZ, RZ, -R20 ;  /* 0x000000ffff0a7224 */ /* 0x001fe400078e0a14 */
[----:B------:R-:W-:Y:S02]  /*90d0*/  IMAD.IADD R5, R5, 0x1, R11 ;  /* 0x0000000105057824 */ /* 0x000fe400078e020b */
[----:B-1----:R-:W-:Y:S01]  /*90e0*/  IMAD R17, R18, R10, R17 ;  /* 0x0000000a12117224 */ /* 0x002fe200078e0211 */
[----:B------:R-:W-:Y:S02]  /*90f0*/  I2FP.F32.U32 R10, R6 ;  /* 0x00000006000a7245 */ /* 0x000fe40000201000 */
[--C-:B------:R-:W-:Y:S02]  /*9100*/  SHF.R.U64 R18, R4, UR8, R5.reuse ;  /* 0x0000000804127c19 */ /* 0x100fe40008001205 */
[----:B------:R-:W-:Y:S01]  /*9110*/  SHF.R.U32.HI R5, RZ, UR8, R5 ;  /* 0x00000008ff057c19 */ /* 0x000fe20008011605 */
[----:B------:R-:W-:Y:S01]  /*9120*/  FMUL R10, R10, UR9 ;  /* 0x000000090a0a7c20 */ /* 0x000fe20008400000 */
[----:B------:R-:W-:-:S02]  /*9130*/  ULDC UR8, c[0x0][0x608] ;  /* 0x0001820000087ab9 */ /* 0x000fc40000000800 */
[--C-:B------:R-:W-:Y:S01]  /*9140*/  SHF.R.U64 R20, R18, UR8, R5.reuse ;  /* 0x0000000812147c19 */ /* 0x100fe20008001205 */
[----:B------:R0:W1:Y:S01]  /*9150*/  F2I.U32.TRUNC.NTZ R22, R10 ;  /* 0x0000000a00167305 */ /* 0x000062000020f000 */
[----:B------:R-:W-:Y:S01]  /*9160*/  SHF.R.U32.HI R5, RZ, UR8, R5 ;  /* 0x00000008ff057c19 */ /* 0x000fe20008011605 */
[----:B------:R-:W-:-:S03]  /*9170*/  ULDC UR8, c[0x0][0x658] ;  /* 0x0001960000087ab9 */ /* 0x000fc60000000800 */
[--C-:B------:R-:W-:Y:S02]  /*9180*/  SHF.R.U64 R19, R20, UR8, R5.reuse ;  /* 0x0000000814137c19 */ /* 0x100fe40008001205 */
[----:B------:R-:W-:-:S03]  /*9190*/  SHF.R.U32.HI R23, RZ, UR8, R5 ;  /* 0x00000008ff177c19 */ /* 0x000fc60008011605 */
[----:B------:R-:W-:Y:S02]  /*91a0*/  IMAD.MOV.U32 R4, RZ, RZ, R19 ;  /* 0x000000ffff047224 */ /* 0x000fe400078e0013 */
[----:B------:R-:W-:Y:S01]  /*91b0*/  IMAD.MOV.U32 R5, RZ, RZ, R23 ;  /* 0x000000ffff057224 */ /* 0x000fe200078e0017 */
[----:B0-----:R-:W-:Y:S06]  /*91c0*/  @!P1 BRA `(.L_x_188) ;  /* 0x0000000000289947 */ /* 0x001fec0003800000 */
        /* <DEDUP_REMOVED lines=10> */
.L_x_188:
[----:B------:R-:W-:Y:S01]  /*9270*/  ULDC UR8, c[0x0][0x648] ;  /* 0x0001920000087ab9 */ /* 0x000fe20000000800 */
[----:B-1----:R-:W-:Y:S01]  /*9280*/  IMAD.MOV R22, RZ, RZ, -R22 ;  /* 0x000000ffff167224 */ /* 0x002fe200078e0a16 */
[----:B------:R-:W-:Y:S01]  /*9290*/  SHF.R.U64 R5, R4, UR8, R5 ;  /* 0x0000000804057c19 */ /* 0x000fe20008001205 */
[----:B------:R-:W-:Y:S01]  /*92a0*/  ULDC UR8, c[0x0][0x638] ;  /* 0x00018e0000087ab9 */ /* 0x000fe20000000800 */
[----:B------:R-:W-:Y:S01]  /*92b0*/  LOP3.LUT R4, R20, UR14, RZ, 0xc0, !PT ;  /* 0x0000000e14047c12 */ /* 0x000fe2000f8ec0ff */
[----:B--2---:R-:W-:Y:S01]  /*92c0*/  @P2 IMAD R17, R21, R22, R6 ;  /* 0x0000001615112224 */ /* 0x004fe200078e0206 */
[----:B------:R-:W-:Y:S01]  /*92d0*/  LOP3.LUT R18, R18, UR4, RZ, 0xc0, !PT ;  /* 0x0000000412127c12 */ /* 0x000fe2000f8ec0ff */
[----:B------:R-:W-:Y:S01]  /*92e0*/  IMAD.MOV R6, RZ, RZ, -R5 ;  /* 0x000000ffff067224 */ /* 0x000fe200078e0a05 */
[----:B------:R-:W-:Y:S01]  /*92f0*/  ULDC UR9, c[0x0][0x610] ;  /* 0x0001840000097ab9 */ /* 0x000fe20000000800 */
[----:B------:R-:W-:Y:S02]  /*9300*/  IMAD R4, R5, UR5, R4 ;  /* 0x0000000505047c24 */ /* 0x000fe4000f8e0204 */
[----:B------:R-:W-:Y:S01]  /*9310*/  IMAD R19, R6, UR8, R19 ;  /* 0x0000000806137c24 */ /* 0x000fe2000f8e0213 */
[----:B------:R-:W-:Y:S01]  /*9320*/  ULDC UR8, c[0x0][0x600] ;  /* 0x0001800000087ab9 */ /* 0x000fe20000000800 */
[----:B------:R-:W-:-:S02]  /*9330*/  IMAD R17, R4, UR9, R17 ;  /* 0x0000000904117c24 */ /* 0x000fc4000f8e0211 */
[----:B------:R-:W-:Y:S02]  /*9340*/  IMAD R6, R19, UR8, R18 ;  /* 0x0000000813067c24 */ /* 0x000fe4000f8e0212 */
[----:B------:R-:W-:Y:S02]  /*9350*/  IMAD.MOV.U32 R10, RZ, RZ, 0x1 ;  /* 0x00000001ff0a7424 */ /* 0x000fe400078e00ff */
[----:B------:R-:W-:Y:S01]  /*9360*/  IMAD.MOV.U32 R4, RZ, RZ, R16 ;  /* 0x000000ffff047224 */ /* 0x000fe200078e0010 */
[----:B------:R-:W-:Y:S02]  /*9370*/  SEL R5, R6, R17, !P2 ;  /* 0x0000001106057207 */ /* 0x000fe40005000000 */
[----:B------:R-:W-:-:S07]  /*9380*/  SEL R6, R17, R6, !P2 ;  /* 0x0000000611067207 */ /* 0x000fce0005000000 */
.L_x_186:
[----:B------:R-:W-:Y:S05]  /*9390*/  BSYNC B1 ;  /* 0x0000000000017941 */ /* 0x000fea0003800000 */
.L_x_185:
[----:B------:R-:W-:-:S13]  /*93a0*/  LOP3.LUT P1, RZ, R10, 0xff, RZ, 0xc0, !PT ;  /* 0x000000ff0aff7812 */ /* 0x000fda000782c0ff */
[----:B------:R-:W-:Y:S05]  /*93b0*/  @P1 BRA `(.L_x_189) ;  /* 0xfffffff400281947 */ /* 0x000fea000383ffff */
[----:B------:R-:W-:Y:S05]  /*93c0*/  BSYNC B0 ;  /* 0x0000000000007941 */ /* 0x000fea0003800000 */
.L_x_177:
[----:B------:R-:W-:-:S03]  /*93d0*/  UMOV UR8, 0xffffffff ;  /* 0xffffffff00087882 */ /* 0x000fc60000000000 */
[----:B------:R-:W-:Y:S05]  /*93e0*/  BRA.DIV UR8, `(.L_x_190) ;  /* 0x0000001608f07947 */ /* 0x000fea000b800000 */
[----:B------:R-:W-:-:S13]  /*93f0*/  ELECT P0, URZ, PT ;  /* 0x00000000003f782f */ /* 0x000fda0003800000 */
.L_x_239:
[----:B------:R-:W-:Y:S04]  /*9400*/  BSSY B0, `(.L_x_191) ;  /* 0x0000154000007945 */ /* 0x000fe80003800000 */
[----:B------:R-:W-:Y:S05]  /*9410*/  @!P0 BRA `(.L_x_192) ;  /* 0x0000001400488947 */ /* 0x000fea0003800000 */
[----:B------:R-:W-:-:S04]  /*9420*/  LOP3.LUT R7, R7, 0x2, RZ, 0xfc, !PT ;  /* 0x0000000207077812 */ /* 0x000fc800078efcff */
[----:B------:R-:W-:-:S13]  /*9430*/  ISETP.NE.AND P0, PT, R7, 0x3, PT ;  /* 0x000000030700780c */ /* 0x000fda0003f05270 */
[----:B------:R-:W-:Y:S05]  /*9440*/  @!P0 BRA `(.L_x_193) ;  /* 0x0000000000048947 */ /* 0x000fea0003800000 */
[----:B------:R-:W-:Y:S01]  /*9450*/  BPT.TRAP 0x1 ;  /* 0x000000040000795c */ /* 0x000fe20000300000 */
.L_x_193:
[----:B------:R-:W0:Y:S01]  /*9460*/  S2R R3, SR_CgaCtaId ;  /* 0x0000000000037919 */ /* 0x000e220000008800 */
[----:B------:R-:W-:Y:S02]  /*9470*/  MOV R0, 0x400 ;  /* 0x0000040000007802 */ /* 0x000fe40000000f00 */
[----:B------:R-:W-:Y:S02]  /*9480*/  SHF.L.U32 R2, R12, 0x1f, RZ ;  /* 0x0000001f0c027819 */ /* 0x000fe400000006ff */
[----:B0-----:R-:W-:-:S05]  /*9490*/  LEA R0, R3, R0, 0x18 ;  /* 0x0000000003007211 */ /* 0x001fca00078ec0ff */
[----:B------:R-:W-:-:S04]  /*94a0*/  VIADD R0, R0, 0x128 ;  /* 0x0000012800007836 */ /* 0x000fc80000000000 */
[C---:B------:R-:W-:Y:S02]  /*94b0*/  IMAD R5, R15.reuse, 0x8, R0 ;  /* 0x000000080f057824 */ /* 0x040fe400078e0200 */
[----:B------:R-:W-:Y:S02]  /*94c0*/  VIADD R15, R15, 0x1 ;  /* 0x000000010f0f7836 */ /* 0x000fe40000000000 */
[----:B------:R-:W0:Y:S03]  /*94d0*/  SYNCS.PHASECHK.TRANS64.TRYWAIT P0, [R5+URZ], R2 ;  /* 0x00000002050075a7 */ /* 0x000e26000800017f */
[----:B------:R-:W-:-:S04]  /*94e0*/  ISETP.NE.AND P1, PT, R15, 0x25, PT ;  /* 0x000000250f00780c */ /* 0x000fc80003f25270 */
[----:B------:R-:W-:Y:S02]  /*94f0*/  SEL R3, RZ, 0x1, P1 ;  /* 0x00000001ff037807 */ /* 0x000fe40000800000 */
[----:B------:R-:W-:Y:S02]  /*9500*/  SEL R15, R15, RZ, P1 ;  /* 0x000000ff0f0f7207 */ /* 0x000fe40000800000 */
[----:B------:R-:W-:-:S03]  /*9510*/  LOP3.LUT R12, R12, R3, RZ, 0x3c, !PT ;  /* 0x000000030c0c7212 */ /* 0x000fc600078e3cff */
[----:B------:R-:W-:Y:S01]  /*9520*/  IMAD R7, R15, 0x8, R0 ;  /* 0x000000080f077824 */ /* 0x000fe200078e0200 */
[----:B------:R-:W-:Y:S01]  /*9530*/  SHF.L.U32 R4, R12, 0x1f, RZ ;  /* 0x0000001f0c047819 */ /* 0x000fe200000006ff */
[----:B0-----:R-:W-:Y:S06]  /*9540*/  @!P0 BRA `(.L_x_194) ;  /* 0x0000001400bc8947 */ /* 0x001fec0003800000 */
.L_x_240:
[----:B------:R-:W1:Y:S01]  /*9550*/  SYNCS.PHASECHK.TRANS64.TRYWAIT P0, [R7+URZ], R4 ;  /* 0x00000004070075a7 */ /* 0x000e62000800017f */
[----:B0-----:R-:W-:-:S05]  /*9560*/  VIADD R2, R15, 0x1 ;  /* 0x000000010f027836 */ /* 0x001fca0000000000 */
[----:B------:R-:W-:-:S04]  /*9570*/  ISETP.NE.AND P1, PT, R2, 0x25, PT ;  /* 0x000000250200780c */ /* 0x000fc80003f25270 */
[----:B------:R-:W-:Y:S02]  /*9580*/  SEL R3, RZ, 0x1, P1 ;  /* 0x00000001ff037807 */ /* 0x000fe40000800000 */
[----:B------:R-:W-:Y:S02]  /*9590*/  SEL R9, R2, RZ, P1 ;  /* 0x000000ff02097207 */ /* 0x000fe40000800000 */
[----:B------:R-:W-:-:S03]  /*95a0*/  LOP3.LUT R12, R12, R3, RZ, 0x3c, !PT ;  /* 0x000000030c0c7212 */ /* 0x000fc600078e3cff */
[----:B------:R-:W-:Y:S01]  /*95b0*/  IMAD R6, R9, 0x8, R0 ;  /* 0x0000000809067824 */ /* 0x000fe200078e0200 */
[----:B------:R-:W-:Y:S01]  /*95c0*/  SHF.L.U32 R5, R12, 0x1f, RZ ;  /* 0x0000001f0c057819 */ /* 0x000fe200000006ff */
[----:B-1----:R-:W-:Y:S06]  /*95d0*/  @!P0 BRA `(.L_x_195) ;  /* 0x0000001400ac8947 */ /* 0x002fec0003800000 */
.L_x_241:
[----:B------:R-:W1:Y:S01]  /*95e0*/  SYNCS.PHASECHK.TRANS64.TRYWAIT P0, [R6+URZ], R5 ;  /* 0x00000005060075a7 */ /* 0x000e62000800017f */
[----:B------:R-:W-:-:S05]  /*95f0*/  VIADD R2, R9, 0x1 ;  /* 0x0000000109027836 */ /* 0x000fca0000000000 */
[----:B------:R-:W-:-:S04]  /*9600*/  ISETP.NE.AND P1, PT, R2, 0x25, PT ;  /* 0x000000250200780c */ /* 0x000fc80003f25270 */
[----:B------:R-:W-:Y:S02]  /*9610*/  SEL R3, RZ, 0x1, P1 ;  /* 0x00000001ff037807 */ /* 0x000fe40000800000 */
[----:B0-----:R-:W-:Y:S02]  /*9620*/  SEL R7, R2, RZ, P1 ;  /* 0x000000ff02077207 */ /* 0x001fe40000800000 */
[----:B------:R-:W-:-:S03]  /*9630*/  LOP3.LUT R12, R12, R3, RZ, 0x3c, !PT ;  /* 0x000000030c0c7212 */ /* 0x000fc600078e3cff */
[----:B------:R-:W-:Y:S01]  /*9640*/  IMAD R9, R7, 0x8, R0 ;  /* 0x0000000807097824 */ /* 0x000fe200078e0200 */
[----:B------:R-:W-:Y:S01]  /*9650*/  SHF.L.U32 R4, R12, 0x1f, RZ ;  /* 0x0000001f0c047819 */ /* 0x000fe200000006ff */
[----:B-1----:R-:W-:Y:S06]  /*9660*/  @!P0 BRA `(.L_x_196) ;  /* 0x00000014009c8947 */ /* 0x002fec0003800000 */
.L_x_242:
[----:B------:R-:W1:Y:S01]  /*9670*/  SYNCS.PHASECHK.TRANS64.TRYWAIT P0, [R9+URZ], R4 ;  /* 0x00000004090075a7 */ /* 0x000e62000800017f */
[----:B------:R-:W-:-:S05]  /*9680*/  VIADD R2, R7, 0x1 ;  /* 0x0000000107027836 */ /* 0x000fca0000000000 */
[----:B------:R-:W-:-:S04]  /*9690*/  ISETP.NE.AND P1, PT, R2, 0x25, PT ;  /* 0x000000250200780c */ /* 0x000fc80003f25270 */
[----:B------:R-:W-:Y:S02]  /*96a0*/  SEL R3, RZ, 0x1, P1 ;  /* 0x00000001ff037807 */ /* 0x000fe40000800000 */
[----:B------:R-:W-:Y:S02]  /*96b0*/  SEL R7, R2, RZ, P1 ;  /* 0x000000ff02077207 */ /* 0x000fe40000800000 */
[----:B------:R-:W-:-:S03]  /*96c0*/  LOP3.LUT R12, R12, R3, RZ, 0x3c, !PT ;  /* 0x000000030c0c7212 */ /* 0x000fc600078e3cff */
[----:B0-----:R-:W-:Y:S01]  /*96d0*/  IMAD R6, R7, 0x8, R0 ;  /* 0x0000000807067824 */ /* 0x001fe200078e0200 */
[----:B------:R-:W-:Y:S01]  /*96e0*/  SHF.L.U32 R5, R12, 0x1f, RZ ;  /* 0x0000001f0c057819 */ /* 0x000fe200000006ff */
[----:B-1----:R-:W-:Y:S06]  /*96f0*/  @!P0 BRA `(.L_x_197) ;  /* 0x00000014008c8947 */ /* 0x002fec0003800000 */
.L_x_243:
        /* <DEDUP_REMOVED lines=9> */
.L_x_244:
        /* <DEDUP_REMOVED lines=9> */
.L_x_245:
        /* <DEDUP_REMOVED lines=9> */
.L_x_246:
        /* <DEDUP_REMOVED lines=9> */
.L_x_247:
        /* <DEDUP_REMOVED lines=9> */
.L_x_248:
        /* <DEDUP_REMOVED lines=9> */
.L_x_249:
        /* <DEDUP_REMOVED lines=9> */
.L_x_250:
        /* <DEDUP_REMOVED lines=9> */
.L_x_251:
        /* <DEDUP_REMOVED lines=9> */
.L_x_252:
        /* <DEDUP_REMOVED lines=9> */
.L_x_253:
        /* <DEDUP_REMOVED lines=9> */
.L_x_254:
        /* <DEDUP_REMOVED lines=9> */
.L_x_255:
        /* <DEDUP_REMOVED lines=9> */
.L_x_256:
        /* <DEDUP_REMOVED lines=9> */
.L_x_257:
        /* <DEDUP_REMOVED lines=9> */
.L_x_258:
        /* <DEDUP_REMOVED lines=9> */
.L_x_259:
        /* <DEDUP_REMOVED lines=9> */
.L_x_260:
        /* <DEDUP_REMOVED lines=9> */
.L_x_261:
        /* <DEDUP_REMOVED lines=9> */
.L_x_262:
        /* <DEDUP_REMOVED lines=9> */
.L_x_263:
        /* <DEDUP_REMOVED lines=9> */
.L_x_264:
        /* <DEDUP_REMOVED lines=9> */
.L_x_265:
        /* <DEDUP_REMOVED lines=9> */
.L_x_266:
        /* <DEDUP_REMOVED lines=9> */
.L_x_267:
        /* <DEDUP_REMOVED lines=9> */
.L_x_268:
        /* <DEDUP_REMOVED lines=9> */
.L_x_269:
        /* <DEDUP_REMOVED lines=9> */
.L_x_270:
        /* <DEDUP_REMOVED lines=9> */
.L_x_271:
        /* <DEDUP_REMOVED lines=9> */
.L_x_272:
[----:B------:R-:W1:Y:S01]  /*a750*/  SYNCS.PHASECHK.TRANS64.TRYWAIT P0, [R9+URZ], R4 ;  /* 0x00000004090075a7 */ /* 0x000e62000800017f */
[----:B------:R-:W-:-:S05]  /*a760*/  VIADD R2, R7, 0x1 ;  /* 0x0000000107027836 */ /* 0x000fca0000000000 */
[----:B------:R-:W-:-:S04]  /*a770*/  ISETP.NE.AND P1, PT, R2, 0x25, PT ;  /* 0x000000250200780c */ /* 0x000fc80003f25270 */
[----:B------:R-:W-:Y:S02]  /*a780*/  SEL R3, RZ, 0x1, P1 ;  /* 0x00000001ff037807 */ /* 0x000fe40000800000 */
[----:B------:R-:W-:Y:S02]  /*a790*/  SEL R7, R2, RZ, P1 ;  /* 0x000000ff02077207 */ /* 0x000fe40000800000 */
[----:B------:R-:W-:-:S03]  /*a7a0*/  LOP3.LUT R12, R12, R3, RZ, 0x3c, !PT ;  /* 0x000000030c0c7212 */ /* 0x000fc600078e3cff */
[----:B------:R-:W-:Y:S01]  /*a7b0*/  IMAD R8, R7, 0x8, R0 ;  /* 0x0000000807087824 */ /* 0x000fe200078e0200 */
[----:B0-----:R-:W-:Y:S01]  /*a7c0*/  SHF.L.U32 R5, R12, 0x1f, RZ ;  /* 0x0000001f0c057819 */ /* 0x001fe200000006ff */
[----:B-1----:R-:W-:Y:S06]  /*a7d0*/  @!P0 BRA `(.L_x_227) ;  /* 0x0000000c00ac8947 */ /* 0x002fec0003800000 */
.L_x_273:
[----:B------:R-:W1:Y:S01]  /*a7e0*/  SYNCS.PHASECHK.TRANS64.TRYWAIT P0, [R8+URZ], R5 ;  /* 0x00000005080075a7 */ /* 0x000e62000800017f */
[----:B------:R-:W-:-:S05]  /*a7f0*/  VIADD R2, R7, 0x1 ;  /* 0x0000000107027836 */ /* 0x000fca0000000000 */
[----:B------:R-:W-:-:S04]  /*a800*/  ISETP.NE.AND P1, PT, R2, 0x25, PT ;  /* 0x000000250200780c */ /* 0x000fc80003f25270 */
[----:B------:R-:W-:Y:S02]  /*a810*/  SEL R3, RZ, 0x1, P1 ;  /* 0x00000001ff037807 */ /* 0x000fe40000800000 */
[----:B------:R-:W-:Y:S02]  /*a820*/  SEL R7, R2, RZ, P1 ;  /* 0x000000ff02077207 */ /* 0x000fe40000800000 */
[----:B0-----:R-:W-:-:S03]  /*a830*/  LOP3.LUT R9, R12, R3, RZ, 0x3c, !PT ;  /* 0x000000030c097212 */ /* 0x001fc600078e3cff */
[----:B------:R-:W-:Y:S01]  /*a840*/  IMAD R11, R7, 0x8, R0 ;  /* 0x00000008070b7824 */ /* 0x000fe200078e0200 */
[----:B------:R-:W-:Y:S01]  /*a850*/  SHF.L.U32 R6, R9, 0x1f, RZ ;  /* 0x0000001f09067819 */ /* 0x000fe200000006ff */
[----:B-1----:R-:W-:Y:S06]  /*a860*/  @!P0 BRA `(.L_x_228) ;  /* 0x0000000c009c8947 */ /* 0x002fec0003800000 */
.L_x_274:
[----:B------:R-:W1:Y:S01]  /*a870*/  SYNCS.PHASECHK.TRANS64.TRYWAIT P0, [R11+URZ], R6 ;  /* 0x000000060b0075a7 */ /* 0x000e62000800017f */
[----:B------:R-:W-:-:S05]  /*a880*/  VIADD R2, R7, 0x1 ;  /* 0x0000000107027836 */ /* 0x000fca0000000000 */
[----:B------:R-:W-:-:S04]  /*a890*/  ISETP.NE.AND P1, PT, R2, 0x25, PT ;  /* 0x000000250200780c */ /* 0x000fc80003f25270 */
[----:B------:R-:W-:Y:S02]  /*a8a0*/  SEL R4, RZ, 0x1, P1 ;  /* 0x00000001ff047807 */ /* 0x000fe40000800000 */
[----:B------:R-:W-:Y:S02]  /*a8b0*/  SEL R3, R2, RZ, P1 ;  /* 0x000000ff02037207 */ /* 0x000fe40000800000 */
[----:B------:R-:W-:Y:S01]  /*a8c0*/  LOP3.LUT R4, R9, R4, RZ, 0x3c, !PT ;  /* 0x0000000409047212 */ /* 0x000fe200078e3cff */
[----:B-1----:R-:W-:Y:S06]  /*a8d0*/  @!P0 BRA `(.L_x_229) ;  /* 0x0000000c00948947 */ /* 0x002fec0003800000 */
.L_x_275:
[----:B------:R-:W-:Y:S01]  /*a8e0*/  IMAD R3, R3, 0x8, R0 ;  /* 0x0000000803037824 */ /* 0x000fe200078e0200 */
[----:B------:R-:W-:-:S07]  /*a8f0*/  SHF.L.U32 R0, R4, 0x1f, RZ ;  /* 0x0000001f04007819 */ /* 0x000fce00000006ff */
.L_x_230:
[----:B--2---:R2:W3:Y:S02]  /*a900*/  SYNCS.PHASECHK.TRANS64.TRYWAIT P0, [R3+URZ], R0 ;  /* 0x00000000030075a7 */ /* 0x0044e4000800017f */
[----:B---3--:R-:W-:Y:S05]  /*a910*/  @!P0 NANOSLEEP.SYNCS 0x989680 ;  /* 0x009896800000895d */ /* 0x008fea0003900000 */
[----:B------:R-:W3:Y:S02]  /*a920*/  @!P0 SYNCS.PHASECHK.TRANS64 P0, [R3+URZ], R0 ;  /* 0x00000000030085a7 */ /* 0x000ee4000800007f */
[----:B---3--:R-:W-:Y:S05]  /*a930*/  @!P0 BRA `(.L_x_230) ;  /* 0xfffffffc00f08947 */ /* 0x008fea000383ffff */
.L_x_192:
[----:B------:R-:W-:Y:S05]  /*a940*/  BSYNC B0 ;  /* 0x0000000000007941 */ /* 0x000fea0003800000 */
.L_x_191:
[----:B------:R-:W-:Y:S05]  /*a950*/  EXIT ;  /* 0x000000000000794d */ /* 0x000fea0003800000 */
.L_x_20:
[----:B0-----:R-:W-:-:S04]  /*a960*/  IMAD.U32 R19, RZ, RZ, UR11 ;  /* 0x0000000bff137e24 */ /* 0x001fc8000f8e00ff */
[----:B------:R0:W1:Y:S03]  /*a970*/  SYNCS.PHASECHK.TRANS64.TRYWAIT P0, [R19+URZ+-0x8], R18 ;  /* 0xfffff812130075a7 */ /* 0x000066000800017f */
[----:B-1----:R-:W-:Y:S05]  /*a980*/  @!P0 NANOSLEEP.SYNCS 0x989680 ;  /* 0x009896800000895d */ /* 0x002fea0003900000 */
[----:B------:R-:W1:Y:S02]  /*a990*/  @!P0 SYNCS.PHASECHK.TRANS64 P0, [R19+URZ+-0x8], R18 ;  /* 0xfffff812130085a7 */ /* 0x000e64000800007f */
[----:B-1----:R-:W-:Y:S05]  /*a9a0*/  @!P0 BRA `(.L_x_20) ;  /* 0xfffffffc00ec8947 */ /* 0x002fea000383ffff */
[----:B------:R-:W-:Y:S05]  /*a9b0*/  BRA `(.L_x_231) ;  /* 0xffffff7000587947 */ /* 0x000fea000383ffff */
.L_x_25:
[----:B-1----:R-:W-:-:S04]  /*a9c0*/  IMAD.U32 R19, RZ, RZ, UR6 ;  /* 0x00000006ff137e24 */ /* 0x002fc8000f8e00ff */
[----:B------:R1:W4:Y:S03]  /*a9d0*/  SYNCS.PHASECHK.TRANS64.TRYWAIT P0, [R19+URZ], R18 ;  /* 0x00000012130075a7 */ /* 0x000326000800017f */
[----:B----4-:R-:W-:Y:S05]  /*a9e0*/  @!P0 NANOSLEEP.SYNCS 0x989680 ;  /* 0x009896800000895d */ /* 0x010fea0003900000 */
[----:B------:R-:W4:Y:S02]  /*a9f0*/  @!P0 SYNCS.PHASECHK.TRANS64 P0, [R19+URZ], R18 ;  /* 0x00000012130085a7 */ /* 0x000f24000800007f */
[----:B----4-:R-:W-:Y:S05]  /*aa00*/  @!P0 BRA `(.L_x_25) ;  /* 0xfffffffc00ec8947 */ /* 0x010fea000383ffff */
[----:B------:R-:W-:Y:S05]  /*aa10*/  BRA `(.L_x_24) ;  /* 0xffffff7400847947 */ /* 0x000fea000383ffff */
.L_x_31:
[----:B-1----:R-:W-:-:S04]  /*aa20*/  IMAD.U32 R21, RZ, RZ, UR16 ;  /* 0x00000010ff157e24 */ /* 0x002fc8000f8e00ff */
[----:B------:R1:W4:Y:S03]  /*aa30*/  SYNCS.PHASECHK.TRANS64.TRYWAIT P0, [R21+URZ], R20 ;  /* 0x00000014150075a7 */ /* 0x000326000800017f */
[----:B----4-:R-:W-:Y:S05]  /*aa40*/  @!P0 NANOSLEEP.SYNCS 0x989680 ;  /* 0x009896800000895d */ /* 0x010fea0003900000 */
[----:B------:R-:W4:Y:S02]  /*aa50*/  @!P0 SYNCS.PHASECHK.TRANS64 P0, [R21+URZ], R20 ;  /* 0x00000014150085a7 */ /* 0x000f24000800007f */
[----:B----4-:R-:W-:Y:S05]  /*aa60*/  @!P0 BRA `(.L_x_31) ;  /* 0xfffffffc00ec8947 */ /* 0x010fea000383ffff */
[----:B------:R-:W-:Y:S05]  /*aa70*/  BRA `(.L_x_30) ;  /* 0xffffff7c00a87947 */ /* 0x000fea000383ffff */
.L_x_41:
[----:B0-----:R-:W-:-:S04]  /*aa80*/  IMAD.U32 R19, RZ, RZ, UR11 ;  /* 0x0000000bff137e24 */ /* 0x001fc8000f8e00ff */
[----:B------:R0:W1:Y:S03]  /*aa90*/  SYNCS.PHASECHK.TRANS64.TRYWAIT P0, [R19+URZ+0x8], R18 ;  /* 0x00000812130075a7 */ /* 0x000066000800017f */
[----:B-1----:R-:W-:Y:S05]  /*aaa0*/  @!P0 NANOSLEEP.SYNCS 0x989680 ;  /* 0x009896800000895d */ /* 0x002fea0003900000 */
[----:B------:R-:W1:Y:S02]  /*aab0*/  @!P0 SYNCS.PHASECHK.TRANS64 P0, [R19+URZ+0x8], R18 ;  /* 0x00000812130085a7 */ /* 0x000e64000800007f */
[----:B-1----:R-:W-:Y:S05]  /*aac0*/  @!P0 BRA `(.L_x_41) ;  /* 0xfffffffc00ec8947 */ /* 0x002fea000383ffff */
[----:B------:R-:W-:Y:S05]  /*aad0*/  BRA `(.L_x_232) ;  /* 0xffffff8c00147947 */ /* 0x000fea000383ffff */
.L_x_178:
[----:B------:R-:W-:Y:S01]  /*aae0*/  BSSY B1, `(.L_x_233) ;  /* 0x0000006000017945 */ /* 0x000fe20003800000 */
[----:B------:R-:W-:-:S07]  /*aaf0*/  IMAD.MOV.U32 R10, RZ, RZ, -0x1 ;  /* 0xffffffffff0a7424 */ /* 0x000fce00078e00ff */
[----:B------:R-:W-:Y:S05]  /*ab00*/  WARPSYNC.COLLECTIVE R10, `(.L_x_234) ;  /* 0x000000000a0c7348 */ /* 0x000fea0003c00000 */
[----:B------:R-:W-:Y:S02]  /*ab10*/  ELECT P1, UR62, PT ;  /* 0x00000000003e782f */ /* 0x000fe40003820000 */
[----:B------:R-:W-:Y:S01]  /*ab20*/  MOV R10, UR62 ;  /* 0x0000003e000a7c02 */ /* 0x000fe20008000f00 */
[----:B------:R-:W-:Y:S10]  /*ab30*/  ENDCOLLECTIVE ;  /* 0x000000000000791b */ /* 0x000ff40003800000 */
.L_x_234:
[----:B------:R-:W-:Y:S05]  /*ab40*/  BSYNC B1 ;  /* 0x0000000000017941 */ /* 0x000fea0003800000 */
.L_x_233:
[----:B------:R-:W-:Y:S05]  /*ab50*/  BRA `(.L_x_235) ;  /* 0xffffffdc004c7947 */ /* 0x000fea000383ffff */
.L_x_181:
[----:B-1----:R1:W2:Y:S02]  /*ab60*/  SYNCS.PHASECHK.TRANS64.TRYWAIT P1, [R19+URZ+0x128], R10 ;  /* 0x0001280a130075a7 */ /* 0x0022a4000802017f */
[----:B--2---:R-:W-:Y:S05]  /*ab70*/  @!P1 NANOSLEEP.SYNCS 0x989680 ;  /* 0x009896800000995d */ /* 0x004fea0003900000 */
[----:B------:R-:W2:Y:S02]  /*ab80*/  @!P1 SYNCS.PHASECHK.TRANS64 P1, [R19+URZ+0x128], R10 ;  /* 0x0001280a130095a7 */ /* 0x000ea4000802007f */
[----:B--2---:R-:W-:Y:S05]  /*ab90*/  @!P1 BRA `(.L_x_181) ;  /* 0xfffffffc00f09947 */ /* 0x004fea000383ffff */
[----:B------:R-:W-:Y:S05]  /*aba0*/  BRA `(.L_x_236) ;  /* 0xffffffdc00847947 */ /* 0x000fea000383ffff */
.L_x_190:
[----:B------:R-:W-:Y:S01]  /*abb0*/  BSSY B0, `(.L_x_237) ;  /* 0x0000006000007945 */ /* 0x000fe20003800000 */
[----:B------:R-:W-:-:S07]  /*abc0*/  IMAD.MOV.U32 R10, RZ, RZ, -0x1 ;  /* 0xffffffffff0a7424 */ /* 0x000fce00078e00ff */
[----:B------:R-:W-:Y:S05]  /*abd0*/  WARPSYNC.COLLECTIVE R10, `(.L_x_238) ;  /* 0x000000000a0c7348 */ /* 0x000fea0003c00000 */
[----:B------:R-:W-:Y:S02]  /*abe0*/  ELECT P1, UR62, PT ;  /* 0x00000000003e782f */ /* 0x000fe40003820000 */
[----:B------:R-:W-:Y:S01]  /*abf0*/  MOV R10, UR62 ;  /* 0x0000003e000a7c02 */ /* 0x000fe20008000f00 */
[----:B------:R-:W-:Y:S10]  /*ac00*/  ENDCOLLECTIVE ;  /* 0x000000000000791b */ /* 0x000ff40003800000 */
.L_x_238:
[----:B------:R-:W-:Y:S05]  /*ac10*/  BSYNC B0 ;  /* 0x0000000000007941 */ /* 0x000fea0003800000 */
.L_x_237:
[----:B------:R-:W-:Y:S01]  /*ac20*/  PLOP3.LUT P0, PT, P1, PT, PT, 0x80, 0x0 ;  /* 0x000000000000781c */ /* 0x000fe20000f0f070 */
[----:B------:R-:W-:-:S12]  /*ac30*/  BRA `(.L_x_239) ;  /* 0xffffffe400f07947 */ /* 0x000fd8000383ffff */
.L_x_194:
[----:B0-----:R0:W1:Y:S02]  /*ac40*/  SYNCS.PHASECHK.TRANS64.TRYWAIT P0, [R5+URZ], R2 ;  /* 0x00000002050075a7 */ /* 0x001064000800017f */
[----:B-1----:R-:W-:Y:S05]  /*ac50*/  @!P0 NANOSLEEP.SYNCS 0x989680 ;  /* 0x009896800000895d */ /* 0x002fea0003900000 */
[----:B------:R-:W1:Y:S02]  /*ac60*/  @!P0 SYNCS.PHASECHK.TRANS64 P0, [R5+URZ], R2 ;  /* 0x00000002050085a7 */ /* 0x000e64000800007f */
[----:B-1----:R-:W-:Y:S05]  /*ac70*/  @!P0 BRA `(.L_x_194) ;  /* 0xfffffffc00f08947 */ /* 0x002fea000383ffff */
[----:B------:R-:W-:Y:S05]  /*ac80*/  BRA `(.L_x_240) ;  /* 0xffffffe800307947 */ /* 0x000fea000383ffff */
.L_x_195:
[----:B0-----:R0:W1:Y:S02]  /*ac90*/  SYNCS.PHASECHK.TRANS64.TRYWAIT P0, [R7+URZ], R4 ;  /* 0x00000004070075a7 */ /* 0x001064000800017f */
[----:B-1----:R-:W-:Y:S05]  /*aca0*/  @!P0 NANOSLEEP.SYNCS 0x989680 ;  /* 0x009896800000895d */ /* 0x002fea0003900000 */
[----:B------:R-:W1:Y:S02]  /*acb0*/  @!P0 SYNCS.PHASECHK.TRANS64 P0, [R7+URZ], R4 ;  /* 0x00000004070085a7 */ /* 0x000e64000800007f */
[----:B-1----:R-:W-:Y:S05]  /*acc0*/  @!P0 BRA `(.L_x_195) ;  /* 0xfffffffc00f08947 */ /* 0x002fea000383ffff */
[----:B------:R-:W-:Y:S05]  /*acd0*/  BRA `(.L_x_241) ;  /* 0xffffffe800407947 */ /* 0x000fea000383ffff */
.L_x_196:
[----:B0-----:R0:W1:Y:S02]  /*ace0*/  SYNCS.PHASECHK.TRANS64.TRYWAIT P0, [R6+URZ], R5 ;  /* 0x00000005060075a7 */ /* 0x001064000800017f */
[----:B-1----:R-:W-:Y:S05]  /*acf0*/  @!P0 NANOSLEEP.SYNCS 0x989680 ;  /* 0x009896800000895d */ /* 0x002fea0003900000 */
[----:B------:R-:W1:Y:S02]  /*ad00*/  @!P0 SYNCS.PHASECHK.TRANS64 P0, [R6+URZ], R5 ;  /* 0x00000005060085a7 */ /* 0x000e64000800007f */
[----:B-1----:R-:W-:Y:S05]  /*ad10*/  @!P0 BRA `(.L_x_196) ;  /* 0xfffffffc00f08947 */ /* 0x002fea000383ffff */
[----:B------:R-:W-:Y:S05]  /*ad20*/  BRA `(.L_x_242) ;  /* 0xffffffe800507947 */ /* 0x000fea000383ffff */
.L_x_197:
[----:B0-----:R0:W1:Y:S02]  /*ad30*/  SYNCS.PHASECHK.TRANS64.TRYWAIT P0, [R9+URZ], R4 ;  /* 0x00000004090075a7 */ /* 0x001064000800017f */
[----:B-1----:R-:W-:Y:S05]  /*ad40*/  @!P0 NANOSLEEP.SYNCS 0x989680 ;  /* 0x009896800000895d */ /* 0x002fea0003900000 */
[----:B------:R-:W1:Y:S02]  /*ad50*/  @!P0 SYNCS.PHASECHK.TRANS64 P0, [R9+URZ], R4 ;  /* 0x00000004090085a7 */ /* 0x000e64000800007f */
[----:B-1----:R-:W-:Y:S05]  /*ad60*/  @!P0 BRA `(.L_x_197) ;  /* 0xfffffffc00f08947 */ /* 0x002fea000383ffff */
[----:B------:R-:W-:Y:S05]  /*ad70*/  BRA `(.L_x_243) ;  /* 0xffffffe800607947 */ /* 0x000fea000383ffff */
.L_x_198:
[----:B0-----:R0:W1:Y:S02]  /*ad80*/  SYNCS.PHASECHK.TRANS64.TRYWAIT P0, [R6+URZ], R5 ;  /* 0x00000005060075a7 */ /* 0x001064000800017f */
[----:B-1----:R-:W-:Y:S05]  /*ad90*/  @!P0 NANOSLEEP.SYNCS 0x989680 ;  /* 0x009896800000895d */ /* 0x002fea0003900000 */
[----:B------:R-:W1:Y:S02]  /*ada0*/  @!P0 SYNCS.PHASECHK.TRANS64 P0, [R6+URZ], R5 ;  /* 0x00000005060085a7 */ /* 0x000e64000800007f */
[----:B-1----:R-:W-:Y:S05]  /*adb0*/  @!P0 BRA `(.L_x_198) ;  /* 0xfffffffc00f08947 */ /* 0x002fea000383ffff */
[----:B------:R-:W-:Y:S05]  /*adc0*/  BRA `(.L_x_244) ;  /* 0xffffffe800707947 */ /* 0x000fea000383ffff */
.L_x_199:
[----:B0-----:R0:W1:Y:S02]  /*add0*/  SYNCS.PHASECHK.TRANS64.TRYWAIT P0, [R9+URZ], R4 ;  /* 0x00000004090075a7 */ /* 0x001064000800017f */
[----:B-1----:R-:W-:Y:S05]  /*ade0*/  @!P0 NANOSLEEP.SYNCS 0x989680 ;  /* 0x009896800000895d */ /* 0x002fea0003900000 */
[----:B------:R-:W1:Y:S02]  /*adf0*/  @!P0 SYNCS.PHASECHK.TRANS64 P0, [R9+URZ], R4 ;  /* 0x00000004090085a7 */ /* 0x000e64000800007f */
[----:B-1----:R-:W-:Y:S05]  /*ae00*/  @!P0 BRA `(.L_x_199) ;  /* 0xfffffffc00f08947 */ /* 0x002fea000383ffff */
[----:B------:R-:W-:Y:S05]  /*ae10*/  BRA `(.L_x_245) ;  /* 0xffffffe800807947 */ /* 0x000fea000383ffff */
.L_x_200:
[----:B0-----:R0:W1:Y:S02]  /*ae20*/  SYNCS.PHASECHK.TRANS64.TRYWAIT P0, [R6+URZ], R5 ;  /* 0x00000005060075a7 */ /* 0x001064000800017f */
[----:B-1----:R-:W-:Y:S05]  /*ae30*/  @!P0 NANOSLEEP.SYNCS 0x989680 ;  /* 0x009896800000895d */ /* 0x002fea0003900000 */
[----:B------:R-:W1:Y:S02]  /*ae40*/  @!P0 SYNCS.PHASECHK.TRANS64 P0, [R6+URZ], R5 ;  /* 0x00000005060085a7 */ /* 0x000e64000800007f */
[----:B-1----:R-:W-:Y:S05]  /*ae50*/  @!P0 BRA `(.L_x_200) ;  /* 0xfffffffc00f08947 */ /* 0x002fea000383ffff */
[----:B------:R-:W-:Y:S05]  /*ae60*/  BRA `(.L_x_246) ;  /* 0xffffffe800907947 */ /* 0x000fea000383ffff */
.L_x_201:
[----:B0-----:R0:W1:Y:S02]  /*ae70*/  SYNCS.PHASECHK.TRANS64.TRYWAIT P0, [R9+URZ], R4 ;  /* 0x00000004090075a7 */ /* 0x001064000800017f */
[----:B-1----:R-:W-:Y:S05]  /*ae80*/  @!P0 NANOSLEEP.SYNCS 0x989680 ;  /* 0x009896800000895d */ /* 0x002fea0003900000 */
[----:B------:R-:W1:Y:S02]  /*ae90*/  @!P0 SYNCS.PHASECHK.TRANS64 P0, [R9+URZ], R4 ;  /* 0x00000004090085a7 */ /* 0x000e64000800007f */
[----:B-1----:R-:W-:Y:S05]  /*aea0*/  @!P0 BRA `(.L_x_201) ;  /* 0xfffffffc00f08947 */ /* 0x002fea000383ffff */
[----:B------:R-:W-:Y:S05]  /*aeb0*/  BRA `(.L_x_247) ;  /* 0xffffffe800a07947 */ /* 0x000fea000383ffff */
.L_x_202:
[----:B0-----:R0:W1:Y:S02]  /*aec0*/  SYNCS.PHASECHK.TRANS64.TRYWAIT P0, [R6+URZ], R5 ;  /* 0x00000005060075a7 */ /* 0x001064000800017f */
[----:B-1----:R-:W-:Y:S05]  /*aed0*/  @!P0 NANOSLEEP.SYNCS 0x989680 ;  /* 0x009896800000895d */ /* 0x002fea0003900000 */
[----:B------:R-:W1:Y:S02]  /*aee0*/  @!P0 SYNCS.PHASECHK.TRANS64 P0, [R6+URZ], R5 ;  /* 0x00000005060085a7 */ /* 0x000e64000800007f */
[----:B-1----:R-:W-:Y:S05]  /*aef0*/  @!P0 BRA `(.L_x_202) ;  /* 0xfffffffc00f08947 */ /* 0x002fea000383ffff */
[----:B------:R-:W-:Y:S05]  /*af00*/  BRA `(.L_x_248) ;  /* 0xffffffe800b07947 */ /* 0x000fea000383ffff */
.L_x_203:
[----:B0-----:R0:W1:Y:S02]  /*af10*/  SYNCS.PHASECHK.TRANS64.TRYWAIT P0, [R9+URZ], R4 ;  /* 0x00000004090075a7 */ /* 0x001064000800017f */
[----:B-1----:R-:W-:Y:S05]  /*af20*/  @!P0 NANOSLEEP.SYNCS 0x989680 ;  /* 0x009896800000895d */ /* 0x002fea0003900000 */
[----:B------:R-:W1:Y:S02]  /*af30*/  @!P0 SYNCS.PHASECHK.TRANS64 P0, [R9+URZ], R4 ;  /* 0x00000004090085a7 */ /* 0x000e64000800007f */
[----:B-1----:R-:W-:Y:S05]  /*af40*/  @!P0 BRA `(.L_x_203) ;  /* 0xfffffffc00f08947 */ /* 0x002fea000383ffff */
[----:B------:R-:W-:Y:S05]  /*af50*/  BRA `(.L_x_249) ;  /* 0xffffffe800c07947 */ /* 0x000fea000383ffff */
.L_x_204:
[----:B0-----:R0:W1:Y:S02]  /*af60*/  SYNCS.PHASECHK.TRANS64.TRYWAIT P0, [R6+URZ], R5 ;  /* 0x00000005060075a7 */ /* 0x001064000800017f */
[----:B-1----:R-:W-:Y:S05]  /*af70*/  @!P0 NANOSLEEP.SYNCS 0x989680 ;  /* 0x009896800000895d */ /* 0x002fea0003900000 */
[----:B------:R-:W1:Y:S02]  /*af80*/  @!P0 SYNCS.PHASECHK.TRANS64 P0, [R6+URZ], R5 ;  /* 0x00000005060085a7 */ /* 0x000e64000800007f */
[----:B-1----:R-:W-:Y:S05]  /*af90*/  @!P0 BRA `(.L_x_204) ;  /* 0xfffffffc00f08947 */ /* 0x002fea000383ffff */
[----:B------:R-:W-:Y:S05]  /*afa0*/  BRA `(.L_x_250) ;  /* 0xffffffe800d07947 */ /* 0x000fea000383ffff */
.L_x_205:
[----:B0-----:R0:W1:Y:S02]  /*afb0*/  SYNCS.PHASECHK.TRANS64.TRYWAIT P0, [R9+URZ], R4 ;  /* 0x00000004090075a7 */ /* 0x001064000800017f */
[----:B-1----:R-:W-:Y:S05]  /*afc0*/  @!P0 NANOSLEEP.SYNCS 0x989680 ;  /* 0x009896800000895d */ /* 0x002fea0003900000 */
[----:B------:R-:W1:Y:S02]  /*afd0*/  @!P0 SYNCS.PHASECHK.TRANS64 P0, [R9+URZ], R4 ;  /* 0x00000004090085a7 */ /* 0x000e64000800007f */
[----:B-1----:R-:W-:Y:S05]  /*afe0*/  @!P0 BRA `(.L_x_205) ;  /* 0xfffffffc00f08947 */ /* 0x002fea000383ffff */
[----:B------:R-:W-:Y:S05]  /*aff0*/  BRA `(.L_x_251) ;  /* 0xffffffe800e07947 */ /* 0x000fea000383ffff */
.L_x_206:
[----:B0-----:R0:W1:Y:S02]  /*b000*/  SYNCS.PHASECHK.TRANS64.TRYWAIT P0, [R6+URZ], R5 ;  /* 0x00000005060075a7 */ /* 0x001064000800017f */
[----:B-1----:R-:W-:Y:S05]  /*b010*/  @!P0 NANOSLEEP.SYNCS 0x989680 ;  /* 0x009896800000895d */ /* 0x002fea0003900000 */
[----:B------:R-:W1:Y:S02]  /*b020*/  @!P0 SYNCS.PHASECHK.TRANS64 P0, [R6+URZ], R5 ;  /* 0x00000005060085a7 */ /* 0x000e64000800007f */
[----:B-1----:R-:W-:Y:S05]  /*b030*/  @!P0 BRA `(.L_x_206) ;  /* 0xfffffffc00f08947 */ /* 0x002fea000383ffff */
[----:B------:R-:W-:Y:S05]  /*b040*/  BRA `(.L_x_252) ;  /* 0xffffffe800f07947 */ /* 0x000fea000383ffff */
.L_x_207:
[----:B0-----:R0:W1:Y:S02]  /*b050*/  SYNCS.PHASECHK.TRANS64.TRYWAIT P0, [R9+URZ], R4 ;  /* 0x00000004090075a7 */ /* 0x001064000800017f */
[----:B-1----:R-:W-:Y:S05]  /*b060*/  @!P0 NANOSLEEP.SYNCS 0x989680 ;  /* 0x009896800000895d */ /* 0x002fea0003900000 */
[----:B------:R-:W1:Y:S02]  /*b070*/  @!P0 SYNCS.PHASECHK.TRANS64 P0, [R9+URZ], R4 ;  /* 0x00000004090085a7 */ /* 0x000e64000800007f */
[----:B-1----:R-:W-:Y:S05]  /*b080*/  @!P0 BRA `(.L_x_207) ;  /* 0xfffffffc00f08947 */ /* 0x002fea000383ffff */
[----:B------:R-:W-:Y:S05]  /*b090*/  BRA `(.L_x_253) ;  /* 0xffffffec00007947 */ /* 0x000fea000383ffff */
.L_x_208:
[----:B0-----:R0:W1:Y:S02]  /*b0a0*/  SYNCS.PHASECHK.TRANS64.TRYWAIT P0, [R6+URZ], R5 ;  /* 0x00000005060075a7 */ /* 0x001064000800017f */
[----:B-1----:R-:W-:Y:S05]  /*b0b0*/  @!P0 NANOSLEEP.SYNCS 0x989680 ;  /* 0x009896800000895d */ /* 0x002fea0003900000 */
[----:B------:R-:W1:Y:S02]  /*b0c0*/  @!P0 SYNCS.PHASECHK.TRANS64 P0, [R6+URZ], R5 ;  /* 0x00000005060085a7 */ /* 0x000e64000800007f */
[----:B-1----:R-:W-:Y:S05]  /*b0d0*/  @!P0 BRA `(.L_x_208) ;  /* 0xfffffffc00f08947 */ /* 0x002fea000383ffff */
[----:B------:R-:W-:Y:S05]  /*b0e0*/  BRA `(.L_x_254) ;  /* 0xffffffec00107947 */ /* 0x000fea000383ffff */
.L_x_209:
[----:B0-----:R0:W1:Y:S02]  /*b0f0*/  SYNCS.PHASECHK.TRANS64.TRYWAIT P0, [R9+URZ], R4 ;  /* 0x00000004090075a7 */ /* 0x001064000800017f */
[----:B-1----:R-:W-:Y:S05]  /*b100*/  @!P0 NANOSLEEP.SYNCS 0x989680 ;  /* 0x009896800000895d */ /* 0x002fea0003900000 */
[----:B------:R-:W1:Y:S02]  /*b110*/  @!P0 SYNCS.PHASECHK.TRANS64 P0, [R9+URZ], R4 ;  /* 0x00000004090085a7 */ /* 0x000e64000800007f */
[----:B-1----:R-:W-:Y:S05]  /*b120*/  @!P0 BRA `(.L_x_209) ;  /* 0xfffffffc00f08947 */ /* 0x002fea000383ffff */
[----:B------:R-:W-:Y:S05]  /*b130*/  BRA `(.L_x_255) ;  /* 0xffffffec00207947 */ /* 0x000fea000383ffff */
.L_x_210:
[----:B0-----:R0:W1:Y:S02]  /*b140*/  SYNCS.PHASECHK.TRANS64.TRYWAIT P0, [R6+URZ], R5 ;  /* 0x00000005060075a7 */ /* 0x001064000800017f */
[----:B-1----:R-:W-:Y:S05]  /*b150*/  @!P0 NANOSLEEP.SYNCS 0x989680 ;  /* 0x009896800000895d */ /* 0x002fea0003900000 */
[----:B------:R-:W1:Y:S02]  /*b160*/  @!P0 SYNCS.PHASECHK.TRANS64 P0, [R6+URZ], R5 ;  /* 0x00000005060085a7 */ /* 0x000e64000800007f */
[----:B-1----:R-:W-:Y:S05]  /*b170*/  @!P0 BRA `(.L_x_210) ;  /* 0xfffffffc00f08947 */ /* 0x002fea000383ffff */
[----:B------:R-:W-:Y:S05]  /*b180*/  BRA `(.L_x_256) ;  /* 0xffffffec00307947 */ /* 0x000fea000383ffff */
.L_x_211:
[----:B0-----:R0:W1:Y:S02]  /*b190*/  SYNCS.PHASECHK.TRANS64.TRYWAIT P0, [R9+URZ], R4 ;  /* 0x00000004090075a7 */ /* 0x001064000800017f */
[----:B-1----:R-:W-:Y:S05]  /*b1a0*/  @!P0 NANOSLEEP.SYNCS 0x989680 ;  /* 0x009896800000895d */ /* 0x002fea0003900000 */
[----:B------:R-:W1:Y:S02]  /*b1b0*/  @!P0 SYNCS.PHASECHK.TRANS64 P0, [R9+URZ], R4 ;  /* 0x00000004090085a7 */ /* 0x000e64000800007f */
[----:B-1----:R-:W-:Y:S05]  /*b1c0*/  @!P0 BRA `(.L_x_211) ;  /* 0xfffffffc00f08947 */ /* 0x002fea000383ffff */
[----:B------:R-:W-:Y:S05]  /*b1d0*/  BRA `(.L_x_257) ;  /* 0xffffffec00407947 */ /* 0x000fea000383ffff */
.L_x_212:
[----:B0-----:R0:W1:Y:S02]  /*b1e0*/  SYNCS.PHASECHK.TRANS64.TRYWAIT P0, [R6+URZ], R5 ;  /* 0x00000005060075a7 */ /* 0x001064000800017f */
[----:B-1----:R-:W-:Y:S05]  /*b1f0*/  @!P0 NANOSLEEP.SYNCS 0x989680 ;  /* 0x009896800000895d */ /* 0x002fea0003900000 */
[----:B------:R-:W1:Y:S02]  /*b200*/  @!P0 SYNCS.PHASECHK.TRANS64 P0, [R6+URZ], R5 ;  /* 0x00000005060085a7 */ /* 0x000e64000800007f */
[----:B-1----:R-:W-:Y:S05]  /*b210*/  @!P0 BRA `(.L_x_212) ;  /* 0xfffffffc00f08947 */ /* 0x002fea000383ffff */
[----:B------:R-:W-:Y:S05]  /*b220*/  BRA `(.L_x_258) ;  /* 0xffffffec00507947 */ /* 0x000fea000383ffff */
.L_x_213:
[----:B0-----:R0:W1:Y:S02]  /*b230*/  SYNCS.PHASECHK.TRANS64.TRYWAIT P0, [R9+URZ], R4 ;  /* 0x00000004090075a7 */ /* 0x001064000800017f */
[----:B-1----:R-:W-:Y:S05]  /*b240*/  @!P0 NANOSLEEP.SYNCS 0x989680 ;  /* 0x009896800000895d */ /* 0x002fea0003900000 */
[----:B------:R-:W1:Y:S02]  /*b250*/  @!P0 SYNCS.PHASECHK.TRANS64 P0, [R9+URZ], R4 ;  /* 0x00000004090085a7 */ /* 0x000e64000800007f */
[----:B-1----:R-:W-:Y:S05]  /*b260*/  @!P0 BRA `(.L_x_213) ;  /* 0xfffffffc00f08947 */ /* 0x002fea000383ffff */
[----:B------:R-:W-:Y:S05]  /*b270*/  BRA `(.L_x_259) ;  /* 0xffffffec00607947 */ /* 0x000fea000383ffff */
.L_x_214:
[----:B0-----:R0:W1:Y:S02]  /*b280*/  SYNCS.PHASECHK.TRANS64.TRYWAIT P0, [R6+URZ], R5 ;  /* 0x00000005060075a7 */ /* 0x001064000800017f */
[----:B-1----:R-:W-:Y:S05]  /*b290*/  @!P0 NANOSLEEP.SYNCS 0x989680 ;  /* 0x009896800000895d */ /* 0x002fea0003900000 */
[----:B------:R-:W1:Y:S02]  /*b2a0*/  @!P0 SYNCS.PHASECHK.TRANS64 P0, [R6+URZ], R5 ;  /* 0x00000005060085a7 */ /* 0x000e64000800007f */
[----:B-1----:R-:W-:Y:S05]  /*b2b0*/  @!P0 BRA `(.L_x_214) ;  /* 0xfffffffc00f08947 */ /* 0x002fea000383ffff */
[----:B------:R-:W-:Y:S05]  /*b2c0*/  BRA `(.L_x_260) ;  /* 0xffffffec00707947 */ /* 0x000fea000383ffff */
.L_x_215:
[----:B0-----:R0:W1:Y:S02]  /*b2d0*/  SYNCS.PHASECHK.TRANS64.TRYWAIT P0, [R9+URZ], R4 ;  /* 0x00000004090075a7 */ /* 0x001064000800017f */
[----:B-1----:R-:W-:Y:S05]  /*b2e0*/  @!P0 NANOSLEEP.SYNCS 0x989680 ;  /* 0x009896800000895d */ /* 0x002fea0003900000 */
[----:B------:R-:W1:Y:S02]  /*b2f0*/  @!P0 SYNCS.PHASECHK.TRANS64 P0, [R9+URZ], R4 ;  /* 0x00000004090085a7 */ /* 0x000e64000800007f */
[----:B-1----:R-:W-:Y:S05]  /*b300*/  @!P0 BRA `(.L_x_215) ;  /* 0xfffffffc00f08947 */ /* 0x002fea000383ffff */
[----:B------:R-:W-:Y:S05]  /*b310*/  BRA `(.L_x_261) ;  /* 0xffffffec00807947 */ /* 0x000fea000383ffff */
.L_x_216:
[----:B0-----:R0:W1:Y:S02]  /*b320*/  SYNCS.PHASECHK.TRANS64.TRYWAIT P0, [R6+URZ], R5 ;  /* 0x00000005060075a7 */ /* 0x001064000800017f */
[----:B-1----:R-:W-:Y:S05]  /*b330*/  @!P0 NANOSLEEP.SYNCS 0x989680 ;  /* 0x009896800000895d */ /* 0x002fea0003900000 */
[----:B------:R-:W1:Y:S02]  /*b340*/  @!P0 SYNCS.PHASECHK.TRANS64 P0, [R6+URZ], R5 ;  /* 0x00000005060085a7 */ /* 0x000e64000800007f */
[----:B-1----:R-:W-:Y:S05]  /*b350*/  @!P0 BRA `(.L_x_216) ;  /* 0xfffffffc00f08947 */ /* 0x002fea000383ffff */
[----:B------:R-:W-:Y:S05]  /*b360*/  BRA `(.L_x_262) ;  /* 0xffffffec00907947 */ /* 0x000fea000383ffff */
.L_x_217:
[----:B0-----:R0:W1:Y:S02]  /*b370*/  SYNCS.PHASECHK.TRANS64.TRYWAIT P0, [R9+URZ], R4 ;  /* 0x00000004090075a7 */ /* 0x001064000800017f */
[----:B-1----:R-:W-:Y:S05]  /*b380*/  @!P0 NANOSLEEP.SYNCS 0x989680 ;  /* 0x009896800000895d */ /* 0x002fea0003900000 */
[----:B------:R-:W1:Y:S02]  /*b390*/  @!P0 SYNCS.PHASECHK.TRANS64 P0, [R9+URZ], R4 ;  /* 0x00000004090085a7 */ /* 0x000e64000800007f */
[----:B-1----:R-:W-:Y:S05]  /*b3a0*/  @!P0 BRA `(.L_x_217) ;  /* 0xfffffffc00f08947 */ /* 0x002fea000383ffff */
[----:B------:R-:W-:Y:S05]  /*b3b0*/  BRA `(.L_x_263) ;  /* 0xffffffec00a07947 */ /* 0x000fea000383ffff */
.L_x_218:
[----:B0-----:R0:W1:Y:S02]  /*b3c0*/  SYNCS.PHASECHK.TRANS64.TRYWAIT P0, [R6+URZ], R5 ;  /* 0x00000005060075a7 */ /* 0x001064000800017f */
[----:B-1----:R-:W-:Y:S05]  /*b3d0*/  @!P0 NANOSLEEP.SYNCS 0x989680 ;  /* 0x009896800000895d */ /* 0x002fea0003900000 */
[----:B------:R-:W1:Y:S02]  /*b3e0*/  @!P0 SYNCS.PHASECHK.TRANS64 P0, [R6+URZ], R5 ;  /* 0x00000005060085a7 */ /* 0x000e64000800007f */
[----:B-1----:R-:W-:Y:S05]  /*b3f0*/  @!P0 BRA `(.L_x_218) ;  /* 0xfffffffc00f08947 */ /* 0x002fea000383ffff */
[----:B------:R-:W-:Y:S05]  /*b400*/  BRA `(.L_x_264) ;  /* 0xffffffec00b07947 */ /* 0x000fea000383ffff */
.L_x_219:
[----:B0-----:R0:W1:Y:S02]  /*b410*/  SYNCS.PHASECHK.TRANS64.TRYWAIT P0, [R9+URZ], R4 ;  /* 0x00000004090075a7 */ /* 0x001064000800017f */
[----:B-1----:R-:W-:Y:S05]  /*b420*/  @!P0 NANOSLEEP.SYNCS 0x989680 ;  /* 0x009896800000895d */ /* 0x002fea0003900000 */
[----:B------:R-:W1:Y:S02]  /*b430*/  @!P0 SYNCS.PHASECHK.TRANS64 P0, [R9+URZ], R4 ;  /* 0x00000004090085a7 */ /* 0x000e64000800007f */
[----:B-1----:R-:W-:Y:S05]  /*b440*/  @!P0 BRA `(.L_x_219) ;  /* 0xfffffffc00f08947 */ /* 0x002fea000383ffff */
[----:B------:R-:W-:Y:S05]  /*b450*/  BRA `(.L_x_265) ;  /* 0xffffffec00c07947 */ /* 0x000fea000383ffff */
.L_x_220:
[----:B0-----:R0:W1:Y:S02]  /*b460*/  SYNCS.PHASECHK.TRANS64.TRYWAIT P0, [R6+URZ], R5 ;  /* 0x00000005060075a7 */ /* 0x001064000800017f */
[----:B-1----:R-:W-:Y:S05]  /*b470*/  @!P0 NANOSLEEP.SYNCS 0x989680 ;  /* 0x009896800000895d */ /* 0x002fea0003900000 */
[----:B------:R-:W1:Y:S02]  /*b480*/  @!P0 SYNCS.PHASECHK.TRANS64 P0, [R6+URZ], R5 ;  /* 0x00000005060085a7 */ /* 0x000e64000800007f */
[----:B-1----:R-:W-:Y:S05]  /*b490*/  @!P0 BRA `(.L_x_220) ;  /* 0xfffffffc00f08947 */ /* 0x002fea000383ffff */
[----:B------:R-:W-:Y:S05]  /*b4a0*/  BRA `(.L_x_266) ;  /* 0xffffffec00d07947 */ /* 0x000fea000383ffff */
.L_x_221:
[----:B0-----:R0:W1:Y:S02]  /*b4b0*/  SYNCS.PHASECHK.TRANS64.TRYWAIT P0, [R9+URZ], R4 ;  /* 0x00000004090075a7 */ /* 0x001064000800017f */
[----:B-1----:R-:W-:Y:S05]  /*b4c0*/  @!P0 NANOSLEEP.SYNCS 0x989680 ;  /* 0x009896800000895d */ /* 0x002fea0003900000 */
[----:B------:R-:W1:Y:S02]  /*b4d0*/  @!P0 SYNCS.PHASECHK.TRANS64 P0, [R9+URZ], R4 ;  /* 0x00000004090085a7 */ /* 0x000e64000800007f */
[----:B-1----:R-:W-:Y:S05]  /*b4e0*/  @!P0 BRA `(.L_x_221) ;  /* 0xfffffffc00f08947 */ /* 0x002fea000383ffff */
[----:B------:R-:W-:Y:S05]  /*b4f0*/  BRA `(.L_x_267) ;  /* 0xffffffec00e07947 */ /* 0x000fea000383ffff */
.L_x_222:
[----:B0-----:R0:W1:Y:S02]  /*b500*/  SYNCS.PHASECHK.TRANS64.TRYWAIT P0, [R6+URZ], R5 ;  /* 0x00000005060075a7 */ /* 0x001064000800017f */
[----:B-1----:R-:W-:Y:S05]  /*b510*/  @!P0 NANOSLEEP.SYNCS 0x989680 ;  /* 0x009896800000895d */ /* 0x002fea0003900000 */
[----:B------:R-:W1:Y:S02]  /*b520*/  @!P0 SYNCS.PHASECHK.TRANS64 P0, [R6+URZ], R5 ;  /* 0x00000005060085a7 */ /* 0x000e64000800007f */
[----:B-1----:R-:W-:Y:S05]  /*b530*/  @!P0 BRA `(.L_x_222) ;  /* 0xfffffffc00f08947 */ /* 0x002fea000383ffff */
[----:B------:R-:W-:Y:S05]  /*b540*/  BRA `(.L_x_268) ;  /* 0xffffffec00f07947 */ /* 0x000fea000383ffff */
.L_x_223:
[----:B0-----:R0:W1:Y:S02]  /*b550*/  SYNCS.PHASECHK.TRANS64.TRYWAIT P0, [R9+URZ], R4 ;  /* 0x00000004090075a7 */ /* 0x001064000800017f */
[----:B-1----:R-:W-:Y:S05]  /*b560*/  @!P0 NANOSLEEP.SYNCS 0x989680 ;  /* 0x009896800000895d */ /* 0x002fea0003900000 */
[----:B------:R-:W1:Y:S02]  /*b570*/  @!P0 SYNCS.PHASECHK.TRANS64 P0, [R9+URZ], R4 ;  /* 0x00000004090085a7 */ /* 0x000e64000800007f */
[----:B-1----:R-:W-:Y:S05]  /*b580*/  @!P0 BRA `(.L_x_223) ;  /* 0xfffffffc00f08947 */ /* 0x002fea000383ffff */
[----:B------:R-:W-:Y:S05]  /*b590*/  BRA `(.L_x_269) ;  /* 0xfffffff000007947 */ /* 0x000fea000383ffff */
.L_x_224:
[----:B0-----:R0:W1:Y:S02]  /*b5a0*/  SYNCS.PHASECHK.TRANS64.TRYWAIT P0, [R6+URZ], R5 ;  /* 0x00000005060075a7 */ /* 0x001064000800017f */
[----:B-1----:R-:W-:Y:S05]  /*b5b0*/  @!P0 NANOSLEEP.SYNCS 0x989680 ;  /* 0x009896800000895d */ /* 0x002fea0003900000 */
[----:B------:R-:W1:Y:S02]  /*b5c0*/  @!P0 SYNCS.PHASECHK.TRANS64 P0, [R6+URZ], R5 ;  /* 0x00000005060085a7 */ /* 0x000e64000800007f */
[----:B-1----:R-:W-:Y:S05]  /*b5d0*/  @!P0 BRA `(.L_x_224) ;  /* 0xfffffffc00f08947 */ /* 0x002fea000383ffff */
[----:B------:R-:W-:Y:S05]  /*b5e0*/  BRA `(.L_x_270) ;  /* 0xfffffff000107947 */ /* 0x000fea000383ffff */
.L_x_225:
[----:B0-----:R0:W1:Y:S02]  /*b5f0*/  SYNCS.PHASECHK.TRANS64.TRYWAIT P0, [R9+URZ], R4 ;  /* 0x00000004090075a7 */ /* 0x001064000800017f */
[----:B-1----:R-:W-:Y:S05]  /*b600*/  @!P0 NANOSLEEP.SYNCS 0x989680 ;  /* 0x009896800000895d */ /* 0x002fea0003900000 */
[----:B------:R-:W1:Y:S02]  /*b610*/  @!P0 SYNCS.PHASECHK.TRANS64 P0, [R9+URZ], R4 ;  /* 0x00000004090085a7 */ /* 0x000e64000800007f */
[----:B-1----:R-:W-:Y:S05]  /*b620*/  @!P0 BRA `(.L_x_225) ;  /* 0xfffffffc00f08947 */ /* 0x002fea000383ffff */
[----:B------:R-:W-:Y:S05]  /*b630*/  BRA `(.L_x_271) ;  /* 0xfffffff000207947 */ /* 0x000fea000383ffff */
.L_x_226:
[----:B0-----:R0:W1:Y:S02]  /*b640*/  SYNCS.PHASECHK.TRANS64.TRYWAIT P0, [R6+URZ], R5 ;  /* 0x00000005060075a7 */ /* 0x001064000800017f */
[----:B-1----:R-:W-:Y:S05]  /*b650*/  @!P0 NANOSLEEP.SYNCS 0x989680 ;  /* 0x009896800000895d */ /* 0x002fea0003900000 */
[----:B------:R-:W1:Y:S02]  /*b660*/  @!P0 SYNCS.PHASECHK.TRANS64 P0, [R6+URZ], R5 ;  /* 0x00000005060085a7 */ /* 0x000e64000800007f */
[----:B-1----:R-:W-:Y:S05]  /*b670*/  @!P0 BRA `(.L_x_226) ;  /* 0xfffffffc00f08947 */ /* 0x002fea000383ffff */
[----:B------:R-:W-:Y:S05]  /*b680*/  BRA `(.L_x_272) ;  /* 0xfffffff000307947 */ /* 0x000fea000383ffff */
.L_x_227:
[----:B0-----:R0:W1:Y:S02]  /*b690*/  SYNCS.PHASECHK.TRANS64.TRYWAIT P0, [R9+URZ], R4 ;  /* 0x00000004090075a7 */ /* 0x001064000800017f */
[----:B-1----:R-:W-:Y:S05]  /*b6a0*/  @!P0 NANOSLEEP.SYNCS 0x989680 ;  /* 0x009896800000895d */ /* 0x002fea0003900000 */
[----:B------:R-:W1:Y:S02]  /*b6b0*/  @!P0 SYNCS.PHASECHK.TRANS64 P0, [R9+URZ], R4 ;  /* 0x00000004090085a7 */ /* 0x000e64000800007f */
[----:B-1----:R-:W-:Y:S05]  /*b6c0*/  @!P0 BRA `(.L_x_227) ;  /* 0xfffffffc00f08947 */ /* 0x002fea000383ffff */
[----:B------:R-:W-:Y:S05]  /*b6d0*/  BRA `(.L_x_273) ;  /* 0xfffffff000407947 */ /* 0x000fea000383ffff */
.L_x_228:
[----:B0-----:R0:W1:Y:S02]  /*b6e0*/  SYNCS.PHASECHK.TRANS64.TRYWAIT P0, [R8+URZ], R5 ;  /* 0x00000005080075a7 */ /* 0x001064000800017f */
[----:B-1----:R-:W-:Y:S05]  /*b6f0*/  @!P0 NANOSLEEP.SYNCS 0x989680 ;  /* 0x009896800000895d */ /* 0x002fea0003900000 */
[----:B------:R-:W1:Y:S02]  /*b700*/  @!P0 SYNCS.PHASECHK.TRANS64 P0, [R8+URZ], R5 ;  /* 0x00000005080085a7 */ /* 0x000e64000800007f */
[----:B-1----:R-:W-:Y:S05]  /*b710*/  @!P0 BRA `(.L_x_228) ;  /* 0xfffffffc00f08947 */ /* 0x002fea000383ffff */
[----:B------:R-:W-:Y:S05]  /*b720*/  BRA `(.L_x_274) ;  /* 0xfffffff000507947 */ /* 0x000fea000383ffff */
.L_x_229:
[----:B-1----:R1:W2:Y:S02]  /*b730*/  SYNCS.PHASECHK.TRANS64.TRYWAIT P0, [R11+URZ], R6 ;  /* 0x000000060b0075a7 */ /* 0x0022a4000800017f */
[----:B--2---:R-:W-:Y:S05]  /*b740*/  @!P0 NANOSLEEP.SYNCS 0x989680 ;  /* 0x009896800000895d */ /* 0x004fea0003900000 */
[----:B------:R-:W2:Y:S02]  /*b750*/  @!P0 SYNCS.PHASECHK.TRANS64 P0, [R11+URZ], R6 ;  /* 0x000000060b0085a7 */ /* 0x000ea4000800007f */
[----:B--2---:R-:W-:Y:S05]  /*b760*/  @!P0 BRA `(.L_x_229) ;  /* 0xfffffffc00f08947 */ /* 0x004fea000383ffff */
[----:B------:R-:W-:Y:S05]  /*b770*/  BRA `(.L_x_275) ;  /* 0xfffffff000587947 */ /* 0x000fea000383ffff */
.L_x_276:
[----:B------:R-:W-:-:S00]  /*b780*/  BRA `(.L_x_276) ;  /* 0xfffffffc00fc7947 */ /* 0x000fc0000383ffff */
[----:B------:R-:W-:-:S00]  /*b790*/  NOP ;  /* 0x0000000000007918 */ /* 0x000fc00000000000 */
        /* <DEDUP_REMOVED lines=14> */
.L_x_277:


//--------------------- .nv.shared._ZN7cutlass13device_kernelINS_4gemm6kernel13GemmUniversalIN4cute5tupleIJiiiiEEENS1_10collective13CollectiveMmaINS1_37MainloopSm90TmaGmmaWarpSpecializedFP8ILi37ENS5_IJNS4_1CILi4EEESB_NSA_ILi1EEEEEENS1_32KernelTmaWarpSpecializedPingpongEEENS5_IJNSA_ILi64EEENSA_ILi128EEENSA_ILi32EEEEEENS_12float_e4m3_tENS5_IJlSC_lEEESK_SL_NS4_8TiledMMAINS4_8MMA_AtomIJNS4_4SM904GMMA31MMA_64x128x32_F32E4M3E4M3_SS_TNILNSP_7ScaleInE1ELSR_1EEEEEENS4_6LayoutINS5_IJSC_SC_SC_EEENS5_IJNSA_ILi0EEESW_SW_EEEEENS5_IJNS4_10UnderscoreESZ_SZ_EEEEENS4_23SM90_TMA_LOAD_MULTICASTENS4_14ComposedLayoutINS4_7SwizzleILi1ELi4ELi3EEENS4_18smem_ptr_flag_bitsILi8EEENSU_INS5_IJNSA_ILi8EEESI_EEENS5_IJSI_SC_EEEEEEEvNS4_8identityES12_S1C_vS1D_EENS_8epilogue10collective6detail29Sm90TmaWarpSpecializedAdapterINS1G_15DefaultEpilogueISK_SL_SL_NS1F_6thread17LinearCombinationISK_Li1EffLNS1K_9ScaleType4KindE0ELNS_15FloatRoundStyleE2ESK_EENS1_15EpilogueDefaultEEEEEvvEEEEvNT_6ParamsE --------------------------
	.section	.nv.shared._ZN7cutlass13device_kernelINS_4gemm6kernel13GemmUniversalIN4cute5tupleIJiiiiEEENS1_10collective13CollectiveMmaINS1_37MainloopSm90TmaGmmaWarpSpecializedFP8ILi37ENS5_IJNS4_1CILi4EEESB_NSA_ILi1EEEEEENS1_32KernelTmaWarpSpecializedPingpongEEENS5_IJNSA_ILi64EEENSA_ILi128EEENSA_ILi32EEEEEENS_12float_e4m3_tENS5_IJlSC_lEEESK_SL_NS4_8TiledMMAINS4_8MMA_AtomIJNS4_4SM904GMMA31MMA_64x128x32_F32E4M3E4M3_SS_TNILNSP_7ScaleInE1ELSR_1EEEEEENS4_6LayoutINS5_IJSC_SC_SC_EEENS5_IJNSA_ILi0EEESW_SW_EEEEENS5_IJNS4_10UnderscoreESZ_SZ_EEEEENS4_23SM90_TMA_LOAD_MULTICASTENS4_14ComposedLayoutINS4_7SwizzleILi1ELi4ELi3EEENS4_18smem_ptr_flag_bitsILi8EEENSU_INS5_IJNSA_ILi8EEESI_EEENS5_IJSI_SC_EEEEEEEvNS4_8identityES12_S1C_vS1D_EENS_8epilogue10collective6detail29Sm90TmaWarpSpecializedAdapterINS1G_15DefaultEpilogueISK_SL_SL_NS1F_6thread17LinearCombinationISK_Li1EffLNS1K_9ScaleType4KindE0ELNS_15FloatRoundStyleE2ESK_EENS1_15EpilogueDefaultEEEEEvvEEEEvNT_6ParamsE,"aw",@nobits
	.sectionflags	@""
	.align	16
	.zero		1024


//--------------------- .nv.shared.reserved.0     --------------------------
	.section	.nv.shared.reserved.0,"aw",@nobits
	.weak		__nv_reservedSMEM_offset_0_alias
	.size		__nv_reservedSMEM_offset_0_alias, 0, 0
	.other		__nv_reservedSMEM_offset_0_alias,@"STO_CUDA_RESERVED_SHARED STV_DEFAULT"
__nv_reservedSMEM_offset_0_alias:
	.zero		0


//--------------------- .nv.global                --------------------------
	.section	.nv.global,"aw",@nobits
.nv.global:
	.type		_ZN40_INTERNAL_6ac6b524_4_k_cu_6b1b7bc5_248134cute1_E,@object
	.size		_ZN40_INTERNAL_6ac6b524_4_k_cu_6b1b7bc5_248134cute1_E,(_ZN40_INTERNAL_6ac6b524_4_k_cu_6b1b7bc5_248134cuda3std3__45__cpo6cbeginE - _ZN40_INTERNAL_6ac6b524_4_k_cu_6b1b7bc5_248134cute1_E)
_ZN40_INTERNAL_6ac6b524_4_k_cu_6b1b7bc5_248134cute1_E:
	.zero		1
	.type		_ZN40_INTERNAL_6ac6b524_4_k_cu_6b1b7bc5_248134cuda3std3__45__cpo6cbeginE,@object
	.size		_ZN40_INTERNAL_6ac6b524_4_k_cu_6b1b7bc5_248134cuda3std3__45__cpo6cbeginE,(_ZN40_INTERNAL_6ac6b524_4_k_cu_6b1b7bc5_248134cuda3std3__48in_placeE - _ZN40_INTERNAL_6ac6b524_4_k_cu_6b1b7bc5_248134cuda3std3__45__cpo6cbeginE)
_ZN40_INTERNAL_6ac6b524_4_k_cu_6b1b7bc5_248134cuda3std3__45__cpo6cbeginE:
	.zero		1
	.type		_ZN40_INTERNAL_6ac6b524_4_k_cu_6b1b7bc5_248134cuda3std3__48in_placeE,@object
	.size		_ZN40_INTERNAL_6ac6b524_4_k_cu_6b1b7bc5_248134cuda3std3__48in_placeE,(_ZN40_INTERNAL_6ac6b524_4_k_cu_6b1b7bc5_248134cuda3std6ranges3__45__cpo9iter_moveE - _ZN40_INTERNAL_6ac6b524_4_k_cu_6b1b7bc5_248134cuda3std3__48in_placeE)
_ZN40_INTERNAL_6ac6b524_4_k_cu_6b1b7bc5_248134cuda3std3__48in_placeE:
	.zero		1
	.type		_ZN40_INTERNAL_6ac6b524_4_k_cu_6b1b7bc5_248134cuda3std6ranges3__45__cpo9iter_moveE,@object
	.size		_ZN40_INTERNAL_6ac6b524_4_k_cu_6b1b7bc5_248134cuda3std6ranges3__45__cpo9iter_moveE,(_ZN40_INTERNAL_6ac6b524_4_k_cu_6b1b7bc5_248134cuda3std3__45__cpo5beginE - _ZN40_INTERNAL_6ac6b524_4_k_cu_6b1b7bc5_248134cuda3std6ranges3__45__cpo9iter_moveE)
_ZN40_INTERNAL_6ac6b524_4_k_cu_6b1b7bc5_248134cuda3std6ranges3__45__cpo9iter_moveE:
	.zero		1
	.type		_ZN40_INTERNAL_6ac6b524_4_k_cu_6b1b7bc5_248134cuda3std3__45__cpo5beginE,@object
	.size		_ZN40_INTERNAL_6ac6b524_4_k_cu_6b1b7bc5_248134cuda3std3__45__cpo5beginE,(_ZN40_INTERNAL_6ac6b524_4_k_cu_6b1b7bc5_248134cuda3std3__442_GLOBAL__N__6ac6b524_4_k_cu_6b1b7bc5_248136ignoreE - _ZN40_INTERNAL_6ac6b524_4_k_cu_6b1b7bc5_248134cuda3std3__45__cpo5beginE)
_ZN40_INTERNAL_6ac6b524_4_k_cu_6b1b7bc5_248134cuda3std3__45__cpo5beginE:
	.zero		1
	.type		_ZN40_INTERNAL_6ac6b524_4_k_cu_6b1b7bc5_248134cuda3std3__442_GLOBAL__N__6ac6b524_4_k_cu_6b1b7bc5_248136ignoreE,@object
	.size		_ZN40_INTERNAL_6ac6b524_4_k_cu_6b1b7bc5_248134cuda3std3__442_GLOBAL__N__6ac6b524_4_k_cu_6b1b7bc5_248136ignoreE,(_ZN40_INTERNAL_6ac6b524_4_k_cu_6b1b7bc5_248134cute7productE - _ZN40_INTERNAL_6ac6b524_4_k_cu_6b1b7bc5_248134cuda3std3__442_GLOBAL__N__6ac6b524_4_k_cu_6b1b7bc5_248136ignoreE)
_ZN40_INTERNAL_6ac6b524_4_k_cu_6b1b7bc5_248134cuda3std3__442_GLOBAL__N__6ac6b524_4_k_cu_6b1b7bc5_248136ignoreE:
	.zero		1
	.type		_ZN40_INTERNAL_6ac6b524_4_k_cu_6b1b7bc5_248134cute7productE,@object
	.size		_ZN40_INTERNAL_6ac6b524_4_k_cu_6b1b7bc5_248134cute7productE,(_ZN40_INTERNAL_6ac6b524_4_k_cu_6b1b7bc5_248134cuda3std3__45__cpo3endE - _ZN40_INTERNAL_6ac6b524_4_k_cu_6b1b7bc5_248134cute7productE)
_ZN40_INTERNAL_6ac6b524_4_k_cu_6b1b7bc5_248134cute7productE:
	.zero		1
	.type		_ZN40_INTERNAL_6ac6b524_4_k_cu_6b1b7bc5_248134cuda3std3__45__cpo3endE,@object
	.size		_ZN40_INTERNAL_6ac6b524_4_k_cu_6b1b7bc5_248134cuda3std3__45__cpo3endE,(_ZN40_INTERNAL_6ac6b524_4_k_cu_6b1b7bc5_248134cuda3std3__419piecewise_constructE - _ZN40_INTERNAL_6ac6b524_4_k_cu_6b1b7bc5_248134cuda3std3__45__cpo3endE)
_ZN40_INTERNAL_6ac6b524_4_k_cu_6b1b7bc5_248134cuda3std3__45__cpo3endE:
	.zero		1
	.type		_ZN40_INTERNAL_6ac6b524_4_k_cu_6b1b7bc5_248134cuda3std3__419piecewise_constructE,@object
	.size		_ZN40_INTERNAL_6ac6b524_4_k_cu_6b1b7bc5_248134cuda3std3__419piecewise_constructE,(_ZN40_INTERNAL_6ac6b524_4_k_cu_6b1b7bc5_248134cuda3std3__45__cpo4cendE - _ZN40_INTERNAL_6ac6b524_4_k_cu_6b1b7bc5_248134cuda3std3__419piecewise_constructE)
_ZN40_INTERNAL_6ac6b524_4_k_cu_6b1b7bc5_248134cuda3std3__419piecewise_constructE:
	.zero		1
	.type		_ZN40_INTERNAL_6ac6b524_4_k_cu_6b1b7bc5_248134cuda3std3__45__cpo4cendE,@object
	.size		_ZN40_INTERNAL_6ac6b524_4_k_cu_6b1b7bc5_248134cuda3std3__45__cpo4cendE,(_ZN40_INTERNAL_6ac6b524_4_k_cu_6b1b7bc5_248134cuda3std6ranges3__45__cpo4swapE - _ZN40_INTERNAL_6ac6b524_4_k_cu_6b1b7bc5_248134cuda3std3__45__cpo4cendE)
_ZN40_INTERNAL_6ac6b524_4_k_cu_6b1b7bc5_248134cuda3std3__45__cpo4cendE:
	.zero		1
	.type		_ZN40_INTERNAL_6ac6b524_4_k_cu_6b1b7bc5_248134cuda3std6ranges3__45__cpo4swapE,@object
	.size		_ZN40_INTERNAL_6ac6b524_4_k_cu_6b1b7bc5_248134cuda3std6ranges3__45__cpo4swapE,(.L_7 - _ZN40_INTERNAL_6ac6b524_4_k_cu_6b1b7bc5_248134cuda3std6ranges3__45__cpo4swapE)
_ZN40_INTERNAL_6ac6b524_4_k_cu_6b1b7bc5_248134cuda3std6ranges3__45__cpo4swapE:
	.zero		1
.L_7:


//--------------------- .nv.constant0._ZN7cutlass13device_kernelINS_4gemm6kernel13GemmUniversalIN4cute5tupleIJiiiiEEENS1_10collective13CollectiveMmaINS1_37MainloopSm90TmaGmmaWarpSpecializedFP8ILi37ENS5_IJNS4_1CILi4EEESB_NSA_ILi1EEEEEENS1_32KernelTmaWarpSpecializedPingpongEEENS5_IJNSA_ILi64EEENSA_ILi128EEENSA_ILi32EEEEEENS_12float_e4m3_tENS5_IJlSC_lEEESK_SL_NS4_8TiledMMAINS4_8MMA_AtomIJNS4_4SM904GMMA31MMA_64x128x32_F32E4M3E4M3_SS_TNILNSP_7ScaleInE1ELSR_1EEEEEENS4_6LayoutINS5_IJSC_SC_SC_EEENS5_IJNSA_ILi0EEESW_SW_EEEEENS5_IJNS4_10UnderscoreESZ_SZ_EEEEENS4_23SM90_TMA_LOAD_MULTICASTENS4_14ComposedLayoutINS4_7SwizzleILi1ELi4ELi3EEENS4_18smem_ptr_flag_bitsILi8EEENSU_INS5_IJNSA_ILi8EEESI_EEENS5_IJSI_SC_EEEEEEEvNS4_8identityES12_S1C_vS1D_EENS_8epilogue10collective6detail29Sm90TmaWarpSpecializedAdapterINS1G_15DefaultEpilogueISK_SL_SL_NS1F_6thread17LinearCombinationISK_Li1EffLNS1K_9ScaleType4KindE0ELNS_15FloatRoundStyleE2ESK_EENS1_15EpilogueDefaultEEEEEvvEEEEvNT_6ParamsE --------------------------
	.section	.nv.constant0._ZN7cutlass13device_kernelINS_4gemm6kernel13GemmUniversalIN4cute5tupleIJiiiiEEENS1_10collective13CollectiveMmaINS1_37MainloopSm90TmaGmmaWarpSpecializedFP8ILi37ENS5_IJNS4_1CILi4EEESB_NSA_ILi1EEEEEENS1_32KernelTmaWarpSpecializedPingpongEEENS5_IJNSA_ILi64EEENSA_ILi128EEENSA_ILi32EEEEEENS_12float_e4m3_tENS5_IJlSC_lEEESK_SL_NS4_8TiledMMAINS4_8MMA_AtomIJNS4_4SM904GMMA31MMA_64x128x32_F32E4M3E4M3_SS_TNILNSP_7ScaleInE1ELSR_1EEEEEENS4_6LayoutINS5_IJSC_SC_SC_EEENS5_IJNSA_ILi0EEESW_SW_EEEEENS5_IJNS4_10UnderscoreESZ_SZ_EEEEENS4_23SM90_TMA_LOAD_MULTICASTENS4_14ComposedLayoutINS4_7SwizzleILi1ELi4ELi3EEENS4_18smem_ptr_flag_bitsILi8EEENSU_INS5_IJNSA_ILi8EEESI_EEENS5_IJSI_SC_EEEEEEEvNS4_8identityES12_S1C_vS1D_EENS_8epilogue10collective6detail29Sm90TmaWarpSpecializedAdapterINS1G_15DefaultEpilogueISK_SL_SL_NS1F_6thread17LinearCombinationISK_Li1EffLNS1K_9ScaleType4KindE0ELNS_15FloatRoundStyleE2ESK_EENS1_15EpilogueDefaultEEEEEvvEEEEvNT_6ParamsE,"a",@progbits
	.sectionflags	@""
	.align	4
.nv.constant0._ZN7cutlass13device_kernelINS_4gemm6kernel13GemmUniversalIN4cute5tupleIJiiiiEEENS1_10collective13CollectiveMmaINS1_37MainloopSm90TmaGmmaWarpSpecializedFP8ILi37ENS5_IJNS4_1CILi4EEESB_NSA_ILi1EEEEEENS1_32KernelTmaWarpSpecializedPingpongEEENS5_IJNSA_ILi64EEENSA_ILi128EEENSA_ILi32EEEEEENS_12float_e4m3_tENS5_IJlSC_lEEESK_SL_NS4_8TiledMMAINS4_8MMA_AtomIJNS4_4SM904GMMA31MMA_64x128x32_F32E4M3E4M3_SS_TNILNSP_7ScaleInE1ELSR_1EEEEEENS4_6LayoutINS5_IJSC_SC_SC_EEENS5_IJNSA_ILi0EEESW_SW_EEEEENS5_IJNS4_10UnderscoreESZ_SZ_EEEEENS4_23SM90_TMA_LOAD_MULTICASTENS4_14ComposedLayoutINS4_7SwizzleILi1ELi4ELi3EEENS4_18smem_ptr_flag_bitsILi8EEENSU_INS5_IJNSA_ILi8EEESI_EEENS5_IJSI_SC_EEEEEEEvNS4_8identityES12_S1C_vS1D_EENS_8epilogue10collective6detail29Sm90TmaWarpSpecializedAdapterINS1G_15DefaultEpilogueISK_SL_SL_NS1F_6thread17LinearCombinationISK_Li1EffLNS1K_9ScaleType4KindE0ELNS_15FloatRoundStyleE2ESK_EENS1_15EpilogueDefaultEEEEEvvEEEEvNT_6ParamsE:
	.zero		1664


//--------------------- SYMBOLS --------------------------

	.type		.nv.reservedSmem.offset0,@object
	.size		.nv.reservedSmem.offset0,0x4
